	.target	sm_100a

	.elftype	@"ET_EXEC"


//--------------------- .note.nv.tkinfo           --------------------------
	.section	.note.nv.tkinfo,"",@"SHT_NOTE"
	.sectionflags	@"SHF_NOTE_NV_TKINFO"
	.tkinfo
        /*0018*/ 	.word	0x00000002
        /*0030*/ 	.string	""
        /*0030*/ 	.string	"ptxas"
        /*0030*/ 	.string	"Cuda compilation tools, release 13.0, V13.0.88"
        /*0030*/ 	.string	"Build cuda_13.0.r13.0/compiler.36424714_0"
        /*0030*/ 	.string	"-arch sm_100a -m 64 "



//--------------------- .note.nv.cuinfo           --------------------------
	.section	.note.nv.cuinfo,"",@"SHT_NOTE"
	.sectionflags	@"SHF_NOTE_NV_CUINFO"
        /*0018*/ 	.short	0x0002
        /*001a*/ 	.short	0x0064
        /*001c*/ 	.short	0x0082
	.zero		2


//--------------------- .nv.info                  --------------------------
	.section	.nv.info,"",@"SHT_CUDA_INFO"
	.align	4


	//----- nvinfo : EIATTR_REGCOUNT
	.align		4
        /*0000*/ 	.byte	0x04, 0x2f
        /*0002*/ 	.short	(.L_19 - .L_18)
	.align		4
.L_18:
        /*0004*/ 	.word	index@(_ZN7cutlass13device_kernelINS_4gemm6kernel13GemmUniversalIN4cute5tupleIJiiiiEEENS1_10collective13CollectiveMmaINS1_35MainloopSm100TmaUmmaWarpSpecializedILi36ELi2ELi4ENS5_IJNS4_1CILi4EEENSA_ILi2EEENSA_ILi1EEEEEEEENS5_IJNSA_ILi128EEENSA_ILi64EEESH_EEENS_12float_e4m3_tENS5_IJlSD_lEEESJ_SK_NS4_8TiledMMAINS4_8MMA_AtomIJNS4_10MMA_TraitsINS4_25SM100_MMA_F8F6F4_2x1SM_SSEJSJ_SJ_fSG_SH_NS4_17integral_constantINS4_4UMMA5MajorELSR_0EEESS_NSP_INSQ_7ScaleInELST_0EEESU_EEEEEENS4_6LayoutINS5_IJSD_SD_SD_EEENS5_IJNSA_ILi0EEESZ_SZ_EEEEENS5_IJNS4_10UnderscoreES12_S12_EEEEENS4_28SM100_TMA_2SM_LOAD_MULTICASTENS4_14ComposedLayoutINS4_7SwizzleILi2ELi4ELi3EEENS4_18smem_ptr_flag_bitsILi8EEENSX_INS5_IJNSA_ILi8EEESH_EEENS5_IJSH_SD_EEEEEEEvNS4_8identityES15_S1F_vS1G_EENS_8epilogue10collective18CollectiveEpilogueINS1I_23Sm100TmaWarpSpecializedILi1ELi1ELi32ELb0ELb0EEEJNS5_IJSH_SH_SH_EEENS5_IJNSX_ISH_SD_EES1O_EEESJ_SK_SJ_SK_NS1I_6fusion15FusionCallbacksIS1M_NS1Q_17LinearCombinationISJ_fSJ_fLNS_15FloatRoundStyleE2EEES1N_S1P_JEEENS4_5SM1004TMEM4LOAD26SM100_TMEM_LOAD_32dp32b32xENS4_13SM90_TMA_LOADES1F_NS4_39AutoVectorizingCopyWithAssumedAlignmentILi128EEENS4_14SM90_TMA_STOREES1F_S22_S22_EEEvvEEEEvNT_6ParamsE)
        /*0008*/ 	.word	0x0000005a


	//----- nvinfo : EIATTR_FRAME_SIZE
	.align		4
.L_19:
        /*000c*/ 	.byte	0x04, 0x11
        /*000e*/ 	.short	(.L_21 - .L_20)
	.align		4
.L_20:
        /*0010*/ 	.word	index@($__internal_2_$__cuda_sm10x_tcgen05_guardrail_trap_unallocated_columns_being_dealloced)
        /*0014*/ 	.word	0x00000000


	//----- nvinfo : EIATTR_FRAME_SIZE
	.align		4
.L_21:
        /*0018*/ 	.byte	0x04, 0x11
        /*001a*/ 	.short	(.L_23 - .L_22)
	.align		4
.L_22:
        /*001c*/ 	.word	index@($__internal_1_$__cuda_sm10x_tcgen05_guardrail_trap_phase_invalid_during_alloc)
        /*0020*/ 	.word	0x00000000


	//----- nvinfo : EIATTR_FRAME_SIZE
	.align		4
.L_23:
        /*0024*/ 	.byte	0x04, 0x11
        /*0026*/ 	.short	(.L_25 - .L_24)
	.align		4
.L_24:
        /*0028*/ 	.word	index@($__internal_0_$__cuda_sm10x_tcgen05_guardrail_trap_col_being_dealloced_not_returned_by_alloc)
        /*002c*/ 	.word	0x00000000


	//----- nvinfo : EIATTR_FRAME_SIZE
	.align		4
.L_25:
        /*0030*/ 	.byte	0x04, 0x11
        /*0032*/ 	.short	(.L_27 - .L_26)
	.align		4
.L_26:
        /*0034*/ 	.word	index@(_ZN7cutlass13device_kernelINS_4gemm6kernel13GemmUniversalIN4cute5tupleIJiiiiEEENS1_10collective13CollectiveMmaINS1_35MainloopSm100TmaUmmaWarpSpecializedILi36ELi2ELi4ENS5_IJNS4_1CILi4EEENSA_ILi2EEENSA_ILi1EEEEEEEENS5_IJNSA_ILi128EEENSA_ILi64EEESH_EEENS_12float_e4m3_tENS5_IJlSD_lEEESJ_SK_NS4_8TiledMMAINS4_8MMA_AtomIJNS4_10MMA_TraitsINS4_25SM100_MMA_F8F6F4_2x1SM_SSEJSJ_SJ_fSG_SH_NS4_17integral_constantINS4_4UMMA5MajorELSR_0EEESS_NSP_INSQ_7ScaleInELST_0EEESU_EEEEEENS4_6LayoutINS5_IJSD_SD_SD_EEENS5_IJNSA_ILi0EEESZ_SZ_EEEEENS5_IJNS4_10UnderscoreES12_S12_EEEEENS4_28SM100_TMA_2SM_LOAD_MULTICASTENS4_14ComposedLayoutINS4_7SwizzleILi2ELi4ELi3EEENS4_18smem_ptr_flag_bitsILi8EEENSX_INS5_IJNSA_ILi8EEESH_EEENS5_IJSH_SD_EEEEEEEvNS4_8identityES15_S1F_vS1G_EENS_8epilogue10collective18CollectiveEpilogueINS1I_23Sm100TmaWarpSpecializedILi1ELi1ELi32ELb0ELb0EEEJNS5_IJSH_SH_SH_EEENS5_IJNSX_ISH_SD_EES1O_EEESJ_SK_SJ_SK_NS1I_6fusion15FusionCallbacksIS1M_NS1Q_17LinearCombinationISJ_fSJ_fLNS_15FloatRoundStyleE2EEES1N_S1P_JEEENS4_5SM1004TMEM4LOAD26SM100_TMEM_LOAD_32dp32b32xENS4_13SM90_TMA_LOADES1F_NS4_39AutoVectorizingCopyWithAssumedAlignmentILi128EEENS4_14SM90_TMA_STOREES1F_S22_S22_EEEvvEEEEvNT_6ParamsE)
        /*0038*/ 	.word	0x00000000


	//----- nvinfo : EIATTR_MIN_STACK_SIZE
	.align		4
.L_27:
        /*003c*/ 	.byte	0x04, 0x12
        /*003e*/ 	.short	(.L_29 - .L_28)
	.align		4
.L_28:
        /*0040*/ 	.word	index@(_ZN7cutlass13device_kernelINS_4gemm6kernel13GemmUniversalIN4cute5tupleIJiiiiEEENS1_10collective13CollectiveMmaINS1_35MainloopSm100TmaUmmaWarpSpecializedILi36ELi2ELi4ENS5_IJNS4_1CILi4EEENSA_ILi2EEENSA_ILi1EEEEEEEENS5_IJNSA_ILi128EEENSA_ILi64EEESH_EEENS_12float_e4m3_tENS5_IJlSD_lEEESJ_SK_NS4_8TiledMMAINS4_8MMA_AtomIJNS4_10MMA_TraitsINS4_25SM100_MMA_F8F6F4_2x1SM_SSEJSJ_SJ_fSG_SH_NS4_17integral_constantINS4_4UMMA5MajorELSR_0EEESS_NSP_INSQ_7ScaleInELST_0EEESU_EEEEEENS4_6LayoutINS5_IJSD_SD_SD_EEENS5_IJNSA_ILi0EEESZ_SZ_EEEEENS5_IJNS4_10UnderscoreES12_S12_EEEEENS4_28SM100_TMA_2SM_LOAD_MULTICASTENS4_14ComposedLayoutINS4_7SwizzleILi2ELi4ELi3EEENS4_18smem_ptr_flag_bitsILi8EEENSX_INS5_IJNSA_ILi8EEESH_EEENS5_IJSH_SD_EEEEEEEvNS4_8identityES15_S1F_vS1G_EENS_8epilogue10collective18CollectiveEpilogueINS1I_23Sm100TmaWarpSpecializedILi1ELi1ELi32ELb0ELb0EEEJNS5_IJSH_SH_SH_EEENS5_IJNSX_ISH_SD_EES1O_EEESJ_SK_SJ_SK_NS1I_6fusion15FusionCallbacksIS1M_NS1Q_17LinearCombinationISJ_fSJ_fLNS_15FloatRoundStyleE2EEES1N_S1P_JEEENS4_5SM1004TMEM4LOAD26SM100_TMEM_LOAD_32dp32b32xENS4_13SM90_TMA_LOADES1F_NS4_39AutoVectorizingCopyWithAssumedAlignmentILi128EEENS4_14SM90_TMA_STOREES1F_S22_S22_EEEvvEEEEvNT_6ParamsE)
        /*0044*/ 	.word	0x00000000
.L_29:


//--------------------- .nv.compat                --------------------------
	.section	.nv.compat,"",@"SHT_CUDA_COMPAT_INFO"
	.align	4
        /*0000*/ 	.byte	0x02, 0x09, 0x01, 0x00, 0x02, 0x02, 0x02, 0x00, 0x02, 0x05, 0x05, 0x00, 0x03, 0x07, 0x01, 0x01
        /*0010*/ 	.byte	0x02, 0x03, 0x01, 0x00, 0x02, 0x06, 0x01, 0x00, 0x04, 0x0b, 0x08, 0x00, 0x09, 0x00, 0x00, 0x00
        /*0020*/ 	.byte	0x00, 0x00, 0x00, 0x00


//--------------------- .nv.info._ZN7cutlass13device_kernelINS_4gemm6kernel13GemmUniversalIN4cute5tupleIJiiiiEEENS1_10collective13CollectiveMmaINS1_35MainloopSm100TmaUmmaWarpSpecializedILi36ELi2ELi4ENS5_IJNS4_1CILi4EEENSA_ILi2EEENSA_ILi1EEEEEEEENS5_IJNSA_ILi128EEENSA_ILi64EEESH_EEENS_12float_e4m3_tENS5_IJlSD_lEEESJ_SK_NS4_8TiledMMAINS4_8MMA_AtomIJNS4_10MMA_TraitsINS4_25SM100_MMA_F8F6F4_2x1SM_SSEJSJ_SJ_fSG_SH_NS4_17integral_constantINS4_4UMMA5MajorELSR_0EEESS_NSP_INSQ_7ScaleInELST_0EEESU_EEEEEENS4_6LayoutINS5_IJSD_SD_SD_EEENS5_IJNSA_ILi0EEESZ_SZ_EEEEENS5_IJNS4_10UnderscoreES12_S12_EEEEENS4_28SM100_TMA_2SM_LOAD_MULTICASTENS4_14ComposedLayoutINS4_7SwizzleILi2ELi4ELi3EEENS4_18smem_ptr_flag_bitsILi8EEENSX_INS5_IJNSA_ILi8EEESH_EEENS5_IJSH_SD_EEEEEEEvNS4_8identityES15_S1F_vS1G_EENS_8epilogue10collective18CollectiveEpilogueINS1I_23Sm100TmaWarpSpecializedILi1ELi1ELi32ELb0ELb0EEEJNS5_IJSH_SH_SH_EEENS5_IJNSX_ISH_SD_EES1O_EEESJ_SK_SJ_SK_NS1I_6fusion15FusionCallbacksIS1M_NS1Q_17LinearCombinationISJ_fSJ_fLNS_15FloatRoundStyleE2EEES1N_S1P_JEEENS4_5SM1004TMEM4LOAD26SM100_TMEM_LOAD_32dp32b32xENS4_13SM90_TMA_LOADES1F_NS4_39AutoVectorizingCopyWithAssumedAlignmentILi128EEENS4_14SM90_TMA_STOREES1F_S22_S22_EEEvvEEEEvNT_6ParamsE --------------------------
	.section	.nv.info._ZN7cutlass13device_kernelINS_4gemm6kernel13GemmUniversalIN4cute5tupleIJiiiiEEENS1_10collective13CollectiveMmaINS1_35MainloopSm100TmaUmmaWarpSpecializedILi36ELi2ELi4ENS5_IJNS4_1CILi4EEENSA_ILi2EEENSA_ILi1EEEEEEEENS5_IJNSA_ILi128EEENSA_ILi64EEESH_EEENS_12float_e4m3_tENS5_IJlSD_lEEESJ_SK_NS4_8TiledMMAINS4_8MMA_AtomIJNS4_10MMA_TraitsINS4_25SM100_MMA_F8F6F4_2x1SM_SSEJSJ_SJ_fSG_SH_NS4_17integral_constantINS4_4UMMA5MajorELSR_0EEESS_NSP_INSQ_7ScaleInELST_0EEESU_EEEEEENS4_6LayoutINS5_IJSD_SD_SD_EEENS5_IJNSA_ILi0EEESZ_SZ_EEEEENS5_IJNS4_10UnderscoreES12_S12_EEEEENS4_28SM100_TMA_2SM_LOAD_MULTICASTENS4_14ComposedLayoutINS4_7SwizzleILi2ELi4ELi3EEENS4_18smem_ptr_flag_bitsILi8EEENSX_INS5_IJNSA_ILi8EEESH_EEENS5_IJSH_SD_EEEEEEEvNS4_8identityES15_S1F_vS1G_EENS_8epilogue10collective18CollectiveEpilogueINS1I_23Sm100TmaWarpSpecializedILi1ELi1ELi32ELb0ELb0EEEJNS5_IJSH_SH_SH_EEENS5_IJNSX_ISH_SD_EES1O_EEESJ_SK_SJ_SK_NS1I_6fusion15FusionCallbacksIS1M_NS1Q_17LinearCombinationISJ_fSJ_fLNS_15FloatRoundStyleE2EEES1N_S1P_JEEENS4_5SM1004TMEM4LOAD26SM100_TMEM_LOAD_32dp32b32xENS4_13SM90_TMA_LOADES1F_NS4_39AutoVectorizingCopyWithAssumedAlignmentILi128EEENS4_14SM90_TMA_STOREES1F_S22_S22_EEEvvEEEEvNT_6ParamsE,"",@"SHT_CUDA_INFO"
	.sectionflags	@""
	.align	4


	//----- nvinfo : EIATTR_CUDA_API_VERSION
	.align		4
        /*0000*/ 	.byte	0x04, 0x37
        /*0002*/ 	.short	(.L_31 - .L_30)
.L_30:
        /*0004*/ 	.word	0x00000082


	//----- nvinfo : EIATTR_KPARAM_INFO
	.align		4
.L_31:
        /*0008*/ 	.byte	0x04, 0x17
        /*000a*/ 	.short	(.L_33 - .L_32)
.L_32:
        /*000c*/ 	.word	0x00000000
        /*0010*/ 	.short	0x0000
        /*0012*/ 	.short	0x0000
        /*0014*/ 	.byte	0x00, 0xf0, 0x01, 0x20


	//----- nvinfo : EIATTR_AT_ENTRY_FRAGMENTS
	.align		4
.L_33:
        /*0018*/ 	.byte	0x04, 0x4f
        /*001a*/ 	.short	(.L_35 - .L_34)


	//   ....[0]....
.L_34:
        /*001c*/ 	.word	0x00000007


	//----- nvinfo : EIATTR_RESERVED_SMEM_USED
	.align		4
.L_35:
        /*0020*/ 	.byte	0x01, 0x41
	.zero		2


	//----- nvinfo : EIATTR_SPARSE_MMA_MASK
	.align		4
        /*0024*/ 	.byte	0x03, 0x50
        /*0026*/ 	.short	0x0000


	//----- nvinfo : EIATTR_TCGEN05_2CTA_USED
	.align		4
        /*0028*/ 	.byte	0x01, 0x52
	.zero		2


	//----- nvinfo : EIATTR_MAXREG_COUNT
	.align		4
        /*002c*/ 	.byte	0x03, 0x1b
        /*002e*/ 	.short	0x00ff


	//----- nvinfo : EIATTR_NUM_BARRIERS
	.align		4
        /*0030*/ 	.byte	0x02, 0x4c
        /*0032*/ 	.byte	0x07
	.zero		1


	//----- nvinfo : EIATTR_EXTERNS
	.align		4
        /*0034*/ 	.byte	0x04, 0x0f
        /*0036*/ 	.short	(.L_37 - .L_36)


	//   ....[0]....
	.align		4
.L_36:
        /*0038*/ 	.word	index@(__assertfail)


	//----- nvinfo : EIATTR_MERCURY_ISA_VERSION
	.align		4
.L_37:
        /*003c*/ 	.byte	0x03, 0x5f
        /*003e*/ 	.short	0x0101


	//----- nvinfo : EIATTR_INT_WARP_WIDE_INSTR_OFFSETS
	.align		4
        /*0040*/ 	.byte	0x04, 0x31
        /*0042*/ 	.short	(.L_39 - .L_38)


	//   ....[0]....
.L_38:
        /*0044*/ 	.word	0x00001150


	//   ....[1]....
        /*0048*/ 	.word	0x000011d0


	//   ....[2]....
        /*004c*/ 	.word	0x000057c0


	//   ....[3]....
        /*0050*/ 	.word	0x000057f0


	//   ....[4]....
        /*0054*/ 	.word	0x00005840


	//   ....[5]....
        /*0058*/ 	.word	0x000062d0


	//   ....[6]....
        /*005c*/ 	.word	0x00006380


	//----- nvinfo : EIATTR_COOP_GROUP_MASK_REGIDS
	.align		4
.L_39:
        /*0060*/ 	.byte	0x04, 0x29
        /*0062*/ 	.short	(.L_41 - .L_40)


	//   ....[0]....
.L_40:
        /*0064*/ 	.word	0xffffffff


	//   ....[1]....
        /*0068*/ 	.word	0xffffffff


	//   ....[2]....
        /*006c*/ 	.word	0xffffffff


	//   ....[3]....
        /*0070*/ 	.word	0xffffffff


	//   ....[4]....
        /*0074*/ 	.word	0xffffffff


	//   ....[5]....
        /*0078*/ 	.word	0xffffffff


	//   ....[6]....
        /*007c*/ 	.word	0xffffffff


	//   ....[7]....
        /*0080*/ 	.word	0xffffffff


	//   ....[8]....
        /*0084*/ 	.word	0xffffffff


	//   ....[9]....
        /*0088*/ 	.word	0xffffffff


	//   ....[10]....
        /*008c*/ 	.word	0xffffffff


	//   ....[11]....
        /*0090*/ 	.word	0xffffffff


	//   ....[12]....
        /*0094*/ 	.word	0xffffffff


	//   ....[13]....
        /*0098*/ 	.word	0xffffffff


	//----- nvinfo : EIATTR_COOP_GROUP_INSTR_OFFSETS
	.align		4
.L_41:
        /*009c*/ 	.byte	0x04, 0x28
        /*009e*/ 	.short	(.L_43 - .L_42)


	//   ....[0]....
.L_42:
        /*00a0*/ 	.word	0x000000c0


	//   ....[1]....
        /*00a4*/ 	.word	0x00000500


	//   ....[2]....
        /*00a8*/ 	.word	0x00000af0


	//   ....[3]....
        /*00ac*/ 	.word	0x00000c20


	//   ....[4]....
        /*00b0*/ 	.word	0x00000d10


	//   ....[5]....
        /*00b4*/ 	.word	0x00000e70


	//   ....[6]....
        /*00b8*/ 	.word	0x00001000


	//   ....[7]....
        /*00bc*/ 	.word	0x00001250


	//   ....[8]....
        /*00c0*/ 	.word	0x00002670


	//   ....[9]....
        /*00c4*/ 	.word	0x00004690


	//   ....[10]....
        /*00c8*/ 	.word	0x00004b60


	//   ....[11]....
        /*00cc*/ 	.word	0x00004b90


	//   ....[12]....
        /*00d0*/ 	.word	0x000056e0


	//   ....[13]....
        /*00d4*/ 	.word	0x000058e0


	//----- nvinfo : EIATTR_VRC_CTA_INIT_COUNT
	.align		4
.L_43:
        /*00d8*/ 	.byte	0x02, 0x4a
        /*00da*/ 	.byte	0x80
	.zero		1


	//----- nvinfo : EIATTR_SYSCALL_OFFSETS
	.align		4
        /*00dc*/ 	.byte	0x04, 0x46
        /*00de*/ 	.short	(.L_45 - .L_44)


	//   ....[0]....
.L_44:
        /*00e0*/ 	.word	0x00006e60


	//   ....[1]....
        /*00e4*/ 	.word	0x00006fa0


	//   ....[2]....
        /*00e8*/ 	.word	0x000076c0


	//----- nvinfo : EIATTR_MBARRIER_INSTR_OFFSETS
	.align		4
.L_45:
        /*00ec*/ 	.byte	0x04, 0x39
        /*00ee*/ 	.short	(.L_47 - .L_46)


	//   ....[0]....
.L_46:
        /*00f0*/ 	.word	0x00000650
        /*00f4*/ 	.word	0x000000ff
        /*00f8*/ 	.word	0x00000000
        /*00fc*/ 	.short	0x0100
        /*00fe*/ 	.byte	0x06
	.zero		1


	//   ....[1]....
        /*0100*/ 	.word	0x00000660
        /*0104*/ 	.word	0x000000ff
        /*0108*/ 	.word	0x00000120
        /*010c*/ 	.short	0x0100
        /*010e*/ 	.byte	0x06
	.zero		1


	//   ....[2]....
        /*0110*/ 	.word	0x00000670
        /*0114*/ 	.word	0x000000ff
        /*0118*/ 	.word	0x00000008
        /*011c*/ 	.short	0x0100
        /*011e*/ 	.byte	0x06
	.zero		1


	//   ....[3]....
        /*0120*/ 	.word	0x00000680
        /*0124*/ 	.word	0x000000ff
        /*0128*/ 	.word	0x00000128
        /*012c*/ 	.short	0x0100
        /*012e*/ 	.byte	0x06
	.zero		1


	//   ....[4]....
        /*0130*/ 	.word	0x00000690
        /*0134*/ 	.word	0x000000ff
        /*0138*/ 	.word	0x00000010
        /*013c*/ 	.short	0x0100
        /*013e*/ 	.byte	0x06
	.zero		1


	//   ....[5]....
        /*0140*/ 	.word	0x000006a0
        /*0144*/ 	.word	0x000000ff
        /*0148*/ 	.word	0x00000130
        /*014c*/ 	.short	0x0100
        /*014e*/ 	.byte	0x06
	.zero		1


	//   ....[6]....
        /*0150*/ 	.word	0x000006b0
        /*0154*/ 	.word	0x000000ff
        /*0158*/ 	.word	0x00000018
        /*015c*/ 	.short	0x0100
        /*015e*/ 	.byte	0x06
	.zero		1


	//   ....[7]....
        /*0160*/ 	.word	0x000006c0
        /*0164*/ 	.word	0x000000ff
        /*0168*/ 	.word	0x00000138
        /*016c*/ 	.short	0x0100
        /*016e*/ 	.byte	0x06
	.zero		1


	//   ....[8]....
        /*0170*/ 	.word	0x000006d0
        /*0174*/ 	.word	0x000000ff
        /*0178*/ 	.word	0x00000020
        /*017c*/ 	.short	0x0100
        /*017e*/ 	.byte	0x06
	.zero		1


	//   ....[9]....
        /*0180*/ 	.word	0x000006e0
        /*0184*/ 	.word	0x000000ff
        /*0188*/ 	.word	0x00000140
        /*018c*/ 	.short	0x0100
        /*018e*/ 	.byte	0x06
	.zero		1


	//   ....[10]....
        /*0190*/ 	.word	0x000006f0
        /*0194*/ 	.word	0x000000ff
        /*0198*/ 	.word	0x00000028
        /*019c*/ 	.short	0x0100
        /*019e*/ 	.byte	0x06
	.zero		1


	//   ....[11]....
        /*01a0*/ 	.word	0x00000700
        /*01a4*/ 	.word	0x000000ff
        /*01a8*/ 	.word	0x00000148
        /*01ac*/ 	.short	0x0100
        /*01ae*/ 	.byte	0x06
	.zero		1


	//   ....[12]....
        /*01b0*/ 	.word	0x00000710
        /*01b4*/ 	.word	0x000000ff
        /*01b8*/ 	.word	0x00000030
        /*01bc*/ 	.short	0x0100
        /*01be*/ 	.byte	0x06
	.zero		1


	//   ....[13]....
        /*01c0*/ 	.word	0x00000720
        /*01c4*/ 	.word	0x000000ff
        /*01c8*/ 	.word	0x00000150
        /*01cc*/ 	.short	0x0100
        /*01ce*/ 	.byte	0x06
	.zero		1


	//   ....[14]....
        /*01d0*/ 	.word	0x00000730
        /*01d4*/ 	.word	0x000000ff
        /*01d8*/ 	.word	0x00000038
        /*01dc*/ 	.short	0x0100
        /*01de*/ 	.byte	0x06
	.zero		1


	//   ....[15]....
        /*01e0*/ 	.word	0x00000740
        /*01e4*/ 	.word	0x000000ff
        /*01e8*/ 	.word	0x00000158
        /*01ec*/ 	.short	0x0100
        /*01ee*/ 	.byte	0x06
	.zero		1


	//   ....[16]....
        /*01f0*/ 	.word	0x00000750
        /*01f4*/ 	.word	0x000000ff
        /*01f8*/ 	.word	0x00000040
        /*01fc*/ 	.short	0x0100
        /*01fe*/ 	.byte	0x06
	.zero		1


	//   ....[17]....
        /*0200*/ 	.word	0x00000760
        /*0204*/ 	.word	0x000000ff
        /*0208*/ 	.word	0x00000160
        /*020c*/ 	.short	0x0100
        /*020e*/ 	.byte	0x06
	.zero		1


	//   ....[18]....
        /*0210*/ 	.word	0x00000770
        /*0214*/ 	.word	0x000000ff
        /*0218*/ 	.word	0x00000048
        /*021c*/ 	.short	0x0100
        /*021e*/ 	.byte	0x06
	.zero		1


	//   ....[19]....
        /*0220*/ 	.word	0x00000780
        /*0224*/ 	.word	0x000000ff
        /*0228*/ 	.word	0x00000168
        /*022c*/ 	.short	0x0100
        /*022e*/ 	.byte	0x06
	.zero		1


	//   ....[20]....
        /*0230*/ 	.word	0x00000790
        /*0234*/ 	.word	0x000000ff
        /*0238*/ 	.word	0x00000050
        /*023c*/ 	.short	0x0100
        /*023e*/ 	.byte	0x06
	.zero		1


	//   ....[21]....
        /*0240*/ 	.word	0x000007a0
        /*0244*/ 	.word	0x000000ff
        /*0248*/ 	.word	0x00000170
        /*024c*/ 	.short	0x0100
        /*024e*/ 	.byte	0x06
	.zero		1


	//   ....[22]....
        /*0250*/ 	.word	0x000007b0
        /*0254*/ 	.word	0x000000ff
        /*0258*/ 	.word	0x00000058
        /*025c*/ 	.short	0x0100
        /*025e*/ 	.byte	0x06
	.zero		1


	//   ....[23]....
        /*0260*/ 	.word	0x000007c0
        /*0264*/ 	.word	0x000000ff
        /*0268*/ 	.word	0x00000178
        /*026c*/ 	.short	0x0100
        /*026e*/ 	.byte	0x06
	.zero		1


	//   ....[24]....
        /*0270*/ 	.word	0x000007d0
        /*0274*/ 	.word	0x000000ff
        /*0278*/ 	.word	0x00000060
        /*027c*/ 	.short	0x0100
        /*027e*/ 	.byte	0x06
	.zero		1


	//   ....[25]....
        /*0280*/ 	.word	0x000007e0
        /*0284*/ 	.word	0x000000ff
        /*0288*/ 	.word	0x00000180
        /*028c*/ 	.short	0x0100
        /*028e*/ 	.byte	0x06
	.zero		1


	//   ....[26]....
        /*0290*/ 	.word	0x000007f0
        /*0294*/ 	.word	0x000000ff
        /*0298*/ 	.word	0x00000068
        /*029c*/ 	.short	0x0100
        /*029e*/ 	.byte	0x06
	.zero		1


	//   ....[27]....
        /*02a0*/ 	.word	0x00000800
        /*02a4*/ 	.word	0x000000ff
        /*02a8*/ 	.word	0x00000188
        /*02ac*/ 	.short	0x0100
        /*02ae*/ 	.byte	0x06
	.zero		1


	//   ....[28]....
        /*02b0*/ 	.word	0x00000810
        /*02b4*/ 	.word	0x000000ff
        /*02b8*/ 	.word	0x00000070
        /*02bc*/ 	.short	0x0100
        /*02be*/ 	.byte	0x06
	.zero		1


	//   ....[29]....
        /*02c0*/ 	.word	0x00000820
        /*02c4*/ 	.word	0x000000ff
        /*02c8*/ 	.word	0x00000190
        /*02cc*/ 	.short	0x0100
        /*02ce*/ 	.byte	0x06
	.zero		1


	//   ....[30]....
        /*02d0*/ 	.word	0x00000830
        /*02d4*/ 	.word	0x000000ff
        /*02d8*/ 	.word	0x00000078
        /*02dc*/ 	.short	0x0100
        /*02de*/ 	.byte	0x06
	.zero		1


	//   ....[31]....
        /*02e0*/ 	.word	0x00000840
        /*02e4*/ 	.word	0x000000ff
        /*02e8*/ 	.word	0x00000198
        /*02ec*/ 	.short	0x0100
        /*02ee*/ 	.byte	0x06
	.zero		1


	//   ....[32]....
        /*02f0*/ 	.word	0x00000850
        /*02f4*/ 	.word	0x000000ff
        /*02f8*/ 	.word	0x00000080
        /*02fc*/ 	.short	0x0100
        /*02fe*/ 	.byte	0x06
	.zero		1


	//   ....[33]....
        /*0300*/ 	.word	0x00000860
        /*0304*/ 	.word	0x000000ff
        /*0308*/ 	.word	0x000001a0
        /*030c*/ 	.short	0x0100
        /*030e*/ 	.byte	0x06
	.zero		1


	//   ....[34]....
        /*0310*/ 	.word	0x00000870
        /*0314*/ 	.word	0x000000ff
        /*0318*/ 	.word	0x00000088
        /*031c*/ 	.short	0x0100
        /*031e*/ 	.byte	0x06
	.zero		1


	//   ....[35]....
        /*0320*/ 	.word	0x00000880
        /*0324*/ 	.word	0x000000ff
        /*0328*/ 	.word	0x000001a8
        /*032c*/ 	.short	0x0100
        /*032e*/ 	.byte	0x06
	.zero		1


	//   ....[36]....
        /*0330*/ 	.word	0x00000890
        /*0334*/ 	.word	0x000000ff
        /*0338*/ 	.word	0x00000090
        /*033c*/ 	.short	0x0100
        /*033e*/ 	.byte	0x06
	.zero		1


	//   ....[37]....
        /*0340*/ 	.word	0x000008a0
        /*0344*/ 	.word	0x000000ff
        /*0348*/ 	.word	0x000001b0
        /*034c*/ 	.short	0x0100
        /*034e*/ 	.byte	0x06
	.zero		1


	//   ....[38]....
        /*0350*/ 	.word	0x000008b0
        /*0354*/ 	.word	0x000000ff
        /*0358*/ 	.word	0x00000098
        /*035c*/ 	.short	0x0100
        /*035e*/ 	.byte	0x06
	.zero		1


	//   ....[39]....
        /*0360*/ 	.word	0x000008c0
        /*0364*/ 	.word	0x000000ff
        /*0368*/ 	.word	0x000001b8
        /*036c*/ 	.short	0x0100
        /*036e*/ 	.byte	0x06
	.zero		1


	//   ....[40]....
        /*0370*/ 	.word	0x000008d0
        /*0374*/ 	.word	0x000000ff
        /*0378*/ 	.word	0x000000a0
        /*037c*/ 	.short	0x0100
        /*037e*/ 	.byte	0x06
	.zero		1


	//   ....[41]....
        /*0380*/ 	.word	0x000008e0
        /*0384*/ 	.word	0x000000ff
        /*0388*/ 	.word	0x000001c0
        /*038c*/ 	.short	0x0100
        /*038e*/ 	.byte	0x06
	.zero		1


	//   ....[42]....
        /*0390*/ 	.word	0x000008f0
        /*0394*/ 	.word	0x000000ff
        /*0398*/ 	.word	0x000000a8
        /*039c*/ 	.short	0x0100
        /*039e*/ 	.byte	0x06
	.zero		1


	//   ....[43]....
        /*03a0*/ 	.word	0x00000900
        /*03a4*/ 	.word	0x000000ff
        /*03a8*/ 	.word	0x000001c8
        /*03ac*/ 	.short	0x0100
        /*03ae*/ 	.byte	0x06
	.zero		1


	//   ....[44]....
        /*03b0*/ 	.word	0x00000910
        /*03b4*/ 	.word	0x000000ff
        /*03b8*/ 	.word	0x000000b0
        /*03bc*/ 	.short	0x0100
        /*03be*/ 	.byte	0x06
	.zero		1


	//   ....[45]....
        /*03c0*/ 	.word	0x00000920
        /*03c4*/ 	.word	0x000000ff
        /*03c8*/ 	.word	0x000001d0
        /*03cc*/ 	.short	0x0100
        /*03ce*/ 	.byte	0x06
	.zero		1


	//   ....[46]....
        /*03d0*/ 	.word	0x00000930
        /*03d4*/ 	.word	0x000000ff
        /*03d8*/ 	.word	0x000000b8
        /*03dc*/ 	.short	0x0100
        /*03de*/ 	.byte	0x06
	.zero		1


	//   ....[47]....
        /*03e0*/ 	.word	0x00000940
        /*03e4*/ 	.word	0x000000ff
        /*03e8*/ 	.word	0x000001d8
        /*03ec*/ 	.short	0x0100
        /*03ee*/ 	.byte	0x06
	.zero		1


	//   ....[48]....
        /*03f0*/ 	.word	0x00000950
        /*03f4*/ 	.word	0x000000ff
        /*03f8*/ 	.word	0x000000c0
        /*03fc*/ 	.short	0x0100
        /*03fe*/ 	.byte	0x06
	.zero		1


	//   ....[49]....
        /*0400*/ 	.word	0x00000960
        /*0404*/ 	.word	0x000000ff
        /*0408*/ 	.word	0x000001e0
        /*040c*/ 	.short	0x0100
        /*040e*/ 	.byte	0x06
	.zero		1


	//   ....[50]....
        /*0410*/ 	.word	0x00000970
        /*0414*/ 	.word	0x000000ff
        /*0418*/ 	.word	0x000000c8
        /*041c*/ 	.short	0x0100
        /*041e*/ 	.byte	0x06
	.zero		1


	//   ....[51]....
        /*0420*/ 	.word	0x00000980
        /*0424*/ 	.word	0x000000ff
        /*0428*/ 	.word	0x000001e8
        /*042c*/ 	.short	0x0100
        /*042e*/ 	.byte	0x06
	.zero		1


	//   ....[52]....
        /*0430*/ 	.word	0x00000990
        /*0434*/ 	.word	0x000000ff
        /*0438*/ 	.word	0x000000d0
        /*043c*/ 	.short	0x0100
        /*043e*/ 	.byte	0x06
	.zero		1


	//   ....[53]....
        /*0440*/ 	.word	0x000009a0
        /*0444*/ 	.word	0x000000ff
        /*0448*/ 	.word	0x000001f0
        /*044c*/ 	.short	0x0100
        /*044e*/ 	.byte	0x06
	.zero		1


	//   ....[54]....
        /*0450*/ 	.word	0x000009b0
        /*0454*/ 	.word	0x000000ff
        /*0458*/ 	.word	0x000000d8
        /*045c*/ 	.short	0x0100
        /*045e*/ 	.byte	0x06
	.zero		1


	//   ....[55]....
        /*0460*/ 	.word	0x000009c0
        /*0464*/ 	.word	0x000000ff
        /*0468*/ 	.word	0x000001f8
        /*046c*/ 	.short	0x0100
        /*046e*/ 	.byte	0x06
	.zero		1


	//   ....[56]....
        /*0470*/ 	.word	0x000009d0
        /*0474*/ 	.word	0x000000ff
        /*0478*/ 	.word	0x000000e0
        /*047c*/ 	.short	0x0100
        /*047e*/ 	.byte	0x06
	.zero		1


	//   ....[57]....
        /*0480*/ 	.word	0x000009e0
        /*0484*/ 	.word	0x000000ff
        /*0488*/ 	.word	0x00000200
        /*048c*/ 	.short	0x0100
        /*048e*/ 	.byte	0x06
	.zero		1


	//   ....[58]....
        /*0490*/ 	.word	0x000009f0
        /*0494*/ 	.word	0x000000ff
        /*0498*/ 	.word	0x000000e8
        /*049c*/ 	.short	0x0100
        /*049e*/ 	.byte	0x06
	.zero		1


	//   ....[59]....
        /*04a0*/ 	.word	0x00000a00
        /*04a4*/ 	.word	0x000000ff
        /*04a8*/ 	.word	0x00000208
        /*04ac*/ 	.short	0x0100
        /*04ae*/ 	.byte	0x06
	.zero		1


	//   ....[60]....
        /*04b0*/ 	.word	0x00000a10
        /*04b4*/ 	.word	0x000000ff
        /*04b8*/ 	.word	0x000000f0
        /*04bc*/ 	.short	0x0100
        /*04be*/ 	.byte	0x06
	.zero		1


	//   ....[61]....
        /*04c0*/ 	.word	0x00000a20
        /*04c4*/ 	.word	0x000000ff
        /*04c8*/ 	.word	0x00000210
        /*04cc*/ 	.short	0x0100
        /*04ce*/ 	.byte	0x06
	.zero		1


	//   ....[62]....
        /*04d0*/ 	.word	0x00000a30
        /*04d4*/ 	.word	0x000000ff
        /*04d8*/ 	.word	0x000000f8
        /*04dc*/ 	.short	0x0100
        /*04de*/ 	.byte	0x06
	.zero		1


	//   ....[63]....
        /*04e0*/ 	.word	0x00000a40
        /*04e4*/ 	.word	0x000000ff
        /*04e8*/ 	.word	0x00000218
        /*04ec*/ 	.short	0x0100
        /*04ee*/ 	.byte	0x06
	.zero		1


	//   ....[64]....
        /*04f0*/ 	.word	0x00000a50
        /*04f4*/ 	.word	0x000000ff
        /*04f8*/ 	.word	0x00000100
        /*04fc*/ 	.short	0x0100
        /*04fe*/ 	.byte	0x06
	.zero		1


	//   ....[65]....
        /*0500*/ 	.word	0x00000a60
        /*0504*/ 	.word	0x000000ff
        /*0508*/ 	.word	0x00000220
        /*050c*/ 	.short	0x0100
        /*050e*/ 	.byte	0x06
	.zero		1


	//   ....[66]....
        /*0510*/ 	.word	0x00000a70
        /*0514*/ 	.word	0x000000ff
        /*0518*/ 	.word	0x00000108
        /*051c*/ 	.short	0x0100
        /*051e*/ 	.byte	0x06
	.zero		1


	//   ....[67]....
        /*0520*/ 	.word	0x00000a80
        /*0524*/ 	.word	0x000000ff
        /*0528*/ 	.word	0x00000228
        /*052c*/ 	.short	0x0100
        /*052e*/ 	.byte	0x06
	.zero		1


	//   ....[68]....
        /*0530*/ 	.word	0x00000a90
        /*0534*/ 	.word	0x000000ff
        /*0538*/ 	.word	0x00000110
        /*053c*/ 	.short	0x0100
        /*053e*/ 	.byte	0x06
	.zero		1


	//   ....[69]....
        /*0540*/ 	.word	0x00000aa0
        /*0544*/ 	.word	0x000000ff
        /*0548*/ 	.word	0x00000230
        /*054c*/ 	.short	0x0100
        /*054e*/ 	.byte	0x06
	.zero		1


	//   ....[70]....
        /*0550*/ 	.word	0x00000ab0
        /*0554*/ 	.word	0x000000ff
        /*0558*/ 	.word	0x00000118
        /*055c*/ 	.short	0x0100
        /*055e*/ 	.byte	0x06
	.zero		1


	//   ....[71]....
        /*0560*/ 	.word	0x00000ac0
        /*0564*/ 	.word	0x000000ff
        /*0568*/ 	.word	0x00000238
        /*056c*/ 	.short	0x0100
        /*056e*/ 	.byte	0x06
	.zero		1


	//   ....[72]....
        /*0570*/ 	.word	0x00000bf0
        /*0574*/ 	.word	0x000000ff
        /*0578*/ 	.word	0x00000240
        /*057c*/ 	.short	0x0100
        /*057e*/ 	.byte	0x06
	.zero		1


	//   ....[73]....
        /*0580*/ 	.word	0x00000c00
        /*0584*/ 	.word	0x000000ff
        /*0588*/ 	.word	0x00000248
        /*058c*/ 	.short	0x0100
        /*058e*/ 	.byte	0x06
	.zero		1


	//   ....[74]....
        /*0590*/ 	.word	0x00000ce0
        /*0594*/ 	.word	0x000000ff
        /*0598*/ 	.word	0x00000250
        /*059c*/ 	.short	0x0100
        /*059e*/ 	.byte	0x05
	.zero		1


	//   ....[75]....
        /*05a0*/ 	.word	0x00000cf0
        /*05a4*/ 	.word	0x000000ff
        /*05a8*/ 	.word	0x00000258
        /*05ac*/ 	.short	0x0100
        /*05ae*/ 	.byte	0x05
	.zero		1


	//   ....[76]....
        /*05b0*/ 	.word	0x00000e20
        /*05b4*/ 	.word	0x000000ff
        /*05b8*/ 	.word	0x00000260
        /*05bc*/ 	.short	0x0100
        /*05be*/ 	.byte	0x05
	.zero		1


	//   ....[77]....
        /*05c0*/ 	.word	0x00000e30
        /*05c4*/ 	.word	0x000000ff
        /*05c8*/ 	.word	0x00000270
        /*05cc*/ 	.short	0x0100
        /*05ce*/ 	.byte	0x05
	.zero		1


	//   ....[78]....
        /*05d0*/ 	.word	0x00000e40
        /*05d4*/ 	.word	0x000000ff
        /*05d8*/ 	.word	0x00000268
        /*05dc*/ 	.short	0x0100
        /*05de*/ 	.byte	0x05
	.zero		1


	//   ....[79]....
        /*05e0*/ 	.word	0x00000e50
        /*05e4*/ 	.word	0x000000ff
        /*05e8*/ 	.word	0x00000278
        /*05ec*/ 	.short	0x0100
        /*05ee*/ 	.byte	0x05
	.zero		1


	//   ....[80]....
        /*05f0*/ 	.word	0x00000f70
        /*05f4*/ 	.word	0x000000ff
        /*05f8*/ 	.word	0x00000280
        /*05fc*/ 	.short	0x0100
        /*05fe*/ 	.byte	0x06
	.zero		1


	//   ....[81]....
        /*0600*/ 	.word	0x00000f80
        /*0604*/ 	.word	0x000000ff
        /*0608*/ 	.word	0x000002a0
        /*060c*/ 	.short	0x0100
        /*060e*/ 	.byte	0x06
	.zero		1


	//   ....[82]....
        /*0610*/ 	.word	0x00000f90
        /*0614*/ 	.word	0x000000ff
        /*0618*/ 	.word	0x00000288
        /*061c*/ 	.short	0x0100
        /*061e*/ 	.byte	0x06
	.zero		1


	//   ....[83]....
        /*0620*/ 	.word	0x00000fa0
        /*0624*/ 	.word	0x000000ff
        /*0628*/ 	.word	0x000002a8
        /*062c*/ 	.short	0x0100
        /*062e*/ 	.byte	0x06
	.zero		1


	//   ....[84]....
        /*0630*/ 	.word	0x00000fb0
        /*0634*/ 	.word	0x000000ff
        /*0638*/ 	.word	0x00000290
        /*063c*/ 	.short	0x0100
        /*063e*/ 	.byte	0x06
	.zero		1


	//   ....[85]....
        /*0640*/ 	.word	0x00000fc0
        /*0644*/ 	.word	0x000000ff
        /*0648*/ 	.word	0x000002b0
        /*064c*/ 	.short	0x0100
        /*064e*/ 	.byte	0x06
	.zero		1


	//   ....[86]....
        /*0650*/ 	.word	0x00000fd0
        /*0654*/ 	.word	0x000000ff
        /*0658*/ 	.word	0x00000298
        /*065c*/ 	.short	0x0100
        /*065e*/ 	.byte	0x06
	.zero		1


	//   ....[87]....
        /*0660*/ 	.word	0x00000fe0
        /*0664*/ 	.word	0x000000ff
        /*0668*/ 	.word	0x000002b8
        /*066c*/ 	.short	0x0100
        /*066e*/ 	.byte	0x06
	.zero		1


	//   ....[88]....
        /*0670*/ 	.word	0x000010d0
        /*0674*/ 	.word	0x000000ff
        /*0678*/ 	.word	0x000002c0
        /*067c*/ 	.short	0x0100
        /*067e*/ 	.byte	0x05
	.zero		1


	//   ....[89]....
        /*0680*/ 	.word	0x000010e0
        /*0684*/ 	.word	0x000000ff
        /*0688*/ 	.word	0x000002d0
        /*068c*/ 	.short	0x0100
        /*068e*/ 	.byte	0x05
	.zero		1


	//   ....[90]....
        /*0690*/ 	.word	0x000010f0
        /*0694*/ 	.word	0x000000ff
        /*0698*/ 	.word	0x000002c8
        /*069c*/ 	.short	0x0100
        /*069e*/ 	.byte	0x05
	.zero		1


	//   ....[91]....
        /*06a0*/ 	.word	0x00001100
        /*06a4*/ 	.word	0x000000ff
        /*06a8*/ 	.word	0x000002d8
        /*06ac*/ 	.short	0x0100
        /*06ae*/ 	.byte	0x05
	.zero		1


	//   ....[92]....
        /*06b0*/ 	.word	0x00001200
        /*06b4*/ 	.word	0x000000ff
        /*06b8*/ 	.word	0x000002e0
        /*06bc*/ 	.short	0x0100
        /*06be*/ 	.byte	0x04
	.zero		1


	//   ....[93]....
        /*06c0*/ 	.word	0x00001ed0
        /*06c4*/ 	.word	0x00000000
        /*06c8*/ 	.word	0x000002d0
        /*06cc*/ 	.short	0x010a
        /*06ce*/ 	.byte	0xff
	.zero		1


	//   ....[94]....
        /*06d0*/ 	.word	0x00001f00
        /*06d4*/ 	.word	0x00000000
        /*06d8*/ 	.word	0x000002c0
        /*06dc*/ 	.short	0x0101
        /*06de*/ 	.byte	0xff
	.zero		1


	//   ....[95]....
        /*06e0*/ 	.word	0x00001fc0
        /*06e4*/ 	.word	0x000000ff
        /*06e8*/ 	.word	0x00000120
        /*06ec*/ 	.short	0x010a
        /*06ee*/ 	.byte	0x04
	.zero		1


	//   ....[96]....
        /*06f0*/ 	.word	0x00002070
        /*06f4*/ 	.word	0x000000ff
        /*06f8*/ 	.word	0x00000120
        /*06fc*/ 	.short	0x010a
        /*06fe*/ 	.byte	0x21
	.zero		1


	//   ....[97]....
        /*0700*/ 	.word	0x00002230
        /*0704*/ 	.word	0x000000ff
        /*0708*/ 	.word	0x00000120
        /*070c*/ 	.short	0x010a
        /*070e*/ 	.byte	0x04
	.zero		1


	//   ....[98]....
        /*0710*/ 	.word	0x00002340
        /*0714*/ 	.word	0x000000ff
        /*0718*/ 	.word	0x00000258
        /*071c*/ 	.short	0x0101
        /*071e*/ 	.byte	0x11
	.zero		1


	//   ....[99]....
        /*0720*/ 	.word	0x00002360
        /*0724*/ 	.word	0x000000ff
        /*0728*/ 	.word	0x00000120
        /*072c*/ 	.short	0x010a
        /*072e*/ 	.byte	0x05
	.zero		1


	//   ....[100]....
        /*0730*/ 	.word	0x000023e0
        /*0734*/ 	.word	0x000000ff
        /*0738*/ 	.word	0x00000120
        /*073c*/ 	.short	0x010a
        /*073e*/ 	.byte	0x21
	.zero		1


	//   ....[101]....
        /*0740*/ 	.word	0x00002570
        /*0744*/ 	.word	0x000000ff
        /*0748*/ 	.word	0x00000120
        /*074c*/ 	.short	0x010a
        /*074e*/ 	.byte	0x05
	.zero		1


	//   ....[102]....
        /*0750*/ 	.word	0x000026a0
        /*0754*/ 	.word	0x00000003
        /*0758*/ 	.word	0x00000260
        /*075c*/ 	.short	0x010a
        /*075e*/ 	.byte	0xff
	.zero		1


	//   ....[103]....
        /*0760*/ 	.word	0x000027f0
        /*0764*/ 	.word	0x00000000
        /*0768*/ 	.word	0x00000000
        /*076c*/ 	.short	0x0101
        /*076e*/ 	.byte	0xff
	.zero		1


	//   ....[104]....
        /*0770*/ 	.word	0x00002d10
        /*0774*/ 	.word	0x000000ff
        /*0778*/ 	.word	0x00000000
        /*077c*/ 	.short	0x010a
        /*077e*/ 	.byte	0x04
	.zero		1


	//   ....[105]....
        /*0780*/ 	.word	0x00002da0
        /*0784*/ 	.word	0x000000ff
        /*0788*/ 	.word	0x00000000
        /*078c*/ 	.short	0x010a
        /*078e*/ 	.byte	0x04
	.zero		1


	//   ....[106]....
        /*0790*/ 	.word	0x00002e30
        /*0794*/ 	.word	0x000000ff
        /*0798*/ 	.word	0x00000000
        /*079c*/ 	.short	0x010a
        /*079e*/ 	.byte	0x04
	.zero		1


	//   ....[107]....
        /*07a0*/ 	.word	0x00002ec0
        /*07a4*/ 	.word	0x000000ff
        /*07a8*/ 	.word	0x00000000
        /*07ac*/ 	.short	0x010a
        /*07ae*/ 	.byte	0x04
	.zero		1


	//   ....[108]....
        /*07b0*/ 	.word	0x00002f50
        /*07b4*/ 	.word	0x000000ff
        /*07b8*/ 	.word	0x00000000
        /*07bc*/ 	.short	0x010a
        /*07be*/ 	.byte	0x04
	.zero		1


	//   ....[109]....
        /*07c0*/ 	.word	0x00002fe0
        /*07c4*/ 	.word	0x000000ff
        /*07c8*/ 	.word	0x00000000
        /*07cc*/ 	.short	0x010a
        /*07ce*/ 	.byte	0x04
	.zero		1


	//   ....[110]....
        /*07d0*/ 	.word	0x00003070
        /*07d4*/ 	.word	0x000000ff
        /*07d8*/ 	.word	0x00000000
        /*07dc*/ 	.short	0x010a
        /*07de*/ 	.byte	0x04
	.zero		1


	//   ....[111]....
        /*07e0*/ 	.word	0x00003100
        /*07e4*/ 	.word	0x000000ff
        /*07e8*/ 	.word	0x00000000
        /*07ec*/ 	.short	0x010a
        /*07ee*/ 	.byte	0x04
	.zero		1


	//   ....[112]....
        /*07f0*/ 	.word	0x00003190
        /*07f4*/ 	.word	0x000000ff
        /*07f8*/ 	.word	0x00000000
        /*07fc*/ 	.short	0x010a
        /*07fe*/ 	.byte	0x04
	.zero		1


	//   ....[113]....
        /*0800*/ 	.word	0x00003220
        /*0804*/ 	.word	0x000000ff
        /*0808*/ 	.word	0x00000000
        /*080c*/ 	.short	0x010a
        /*080e*/ 	.byte	0x04
	.zero		1


	//   ....[114]....
        /*0810*/ 	.word	0x000032b0
        /*0814*/ 	.word	0x000000ff
        /*0818*/ 	.word	0x00000000
        /*081c*/ 	.short	0x010a
        /*081e*/ 	.byte	0x04
	.zero		1


	//   ....[115]....
        /*0820*/ 	.word	0x00003340
        /*0824*/ 	.word	0x000000ff
        /*0828*/ 	.word	0x00000000
        /*082c*/ 	.short	0x010a
        /*082e*/ 	.byte	0x04
	.zero		1


	//   ....[116]....
        /*0830*/ 	.word	0x000033d0
        /*0834*/ 	.word	0x000000ff
        /*0838*/ 	.word	0x00000000
        /*083c*/ 	.short	0x010a
        /*083e*/ 	.byte	0x04
	.zero		1


	//   ....[117]....
        /*0840*/ 	.word	0x00003460
        /*0844*/ 	.word	0x000000ff
        /*0848*/ 	.word	0x00000000
        /*084c*/ 	.short	0x010a
        /*084e*/ 	.byte	0x04
	.zero		1


	//   ....[118]....
        /*0850*/ 	.word	0x000034f0
        /*0854*/ 	.word	0x000000ff
        /*0858*/ 	.word	0x00000000
        /*085c*/ 	.short	0x010a
        /*085e*/ 	.byte	0x04
	.zero		1


	//   ....[119]....
        /*0860*/ 	.word	0x00003580
        /*0864*/ 	.word	0x000000ff
        /*0868*/ 	.word	0x00000000
        /*086c*/ 	.short	0x010a
        /*086e*/ 	.byte	0x04
	.zero		1


	//   ....[120]....
        /*0870*/ 	.word	0x00003610
        /*0874*/ 	.word	0x000000ff
        /*0878*/ 	.word	0x00000000
        /*087c*/ 	.short	0x010a
        /*087e*/ 	.byte	0x04
	.zero		1


	//   ....[121]....
        /*0880*/ 	.word	0x000036a0
        /*0884*/ 	.word	0x000000ff
        /*0888*/ 	.word	0x00000000
        /*088c*/ 	.short	0x010a
        /*088e*/ 	.byte	0x04
	.zero		1


	//   ....[122]....
        /*0890*/ 	.word	0x00003730
        /*0894*/ 	.word	0x000000ff
        /*0898*/ 	.word	0x00000000
        /*089c*/ 	.short	0x010a
        /*089e*/ 	.byte	0x04
	.zero		1


	//   ....[123]....
        /*08a0*/ 	.word	0x000037c0
        /*08a4*/ 	.word	0x000000ff
        /*08a8*/ 	.word	0x00000000
        /*08ac*/ 	.short	0x010a
        /*08ae*/ 	.byte	0x04
	.zero		1


	//   ....[124]....
        /*08b0*/ 	.word	0x00003850
        /*08b4*/ 	.word	0x000000ff
        /*08b8*/ 	.word	0x00000000
        /*08bc*/ 	.short	0x010a
        /*08be*/ 	.byte	0x04
	.zero		1


	//   ....[125]....
        /*08c0*/ 	.word	0x000038e0
        /*08c4*/ 	.word	0x000000ff
        /*08c8*/ 	.word	0x00000000
        /*08cc*/ 	.short	0x010a
        /*08ce*/ 	.byte	0x04
	.zero		1


	//   ....[126]....
        /*08d0*/ 	.word	0x00003970
        /*08d4*/ 	.word	0x000000ff
        /*08d8*/ 	.word	0x00000000
        /*08dc*/ 	.short	0x010a
        /*08de*/ 	.byte	0x04
	.zero		1


	//   ....[127]....
        /*08e0*/ 	.word	0x00003a00
        /*08e4*/ 	.word	0x000000ff
        /*08e8*/ 	.word	0x00000000
        /*08ec*/ 	.short	0x010a
        /*08ee*/ 	.byte	0x04
	.zero		1


	//   ....[128]....
        /*08f0*/ 	.word	0x00003a90
        /*08f4*/ 	.word	0x000000ff
        /*08f8*/ 	.word	0x00000000
        /*08fc*/ 	.short	0x010a
        /*08fe*/ 	.byte	0x04
	.zero		1


	//   ....[129]....
        /*0900*/ 	.word	0x00003b20
        /*0904*/ 	.word	0x000000ff
        /*0908*/ 	.word	0x00000000
        /*090c*/ 	.short	0x010a
        /*090e*/ 	.byte	0x04
	.zero		1


	//   ....[130]....
        /*0910*/ 	.word	0x00003bb0
        /*0914*/ 	.word	0x000000ff
        /*0918*/ 	.word	0x00000000
        /*091c*/ 	.short	0x010a
        /*091e*/ 	.byte	0x04
	.zero		1


	//   ....[131]....
        /*0920*/ 	.word	0x00003c40
        /*0924*/ 	.word	0x000000ff
        /*0928*/ 	.word	0x00000000
        /*092c*/ 	.short	0x010a
        /*092e*/ 	.byte	0x04
	.zero		1


	//   ....[132]....
        /*0930*/ 	.word	0x00003cd0
        /*0934*/ 	.word	0x000000ff
        /*0938*/ 	.word	0x00000000
        /*093c*/ 	.short	0x010a
        /*093e*/ 	.byte	0x04
	.zero		1


	//   ....[133]....
        /*0940*/ 	.word	0x00003d60
        /*0944*/ 	.word	0x000000ff
        /*0948*/ 	.word	0x00000000
        /*094c*/ 	.short	0x010a
        /*094e*/ 	.byte	0x04
	.zero		1


	//   ....[134]....
        /*0950*/ 	.word	0x00003df0
        /*0954*/ 	.word	0x000000ff
        /*0958*/ 	.word	0x00000000
        /*095c*/ 	.short	0x010a
        /*095e*/ 	.byte	0x04
	.zero		1


	//   ....[135]....
        /*0960*/ 	.word	0x00003e80
        /*0964*/ 	.word	0x000000ff
        /*0968*/ 	.word	0x00000000
        /*096c*/ 	.short	0x010a
        /*096e*/ 	.byte	0x04
	.zero		1


	//   ....[136]....
        /*0970*/ 	.word	0x00003f10
        /*0974*/ 	.word	0x000000ff
        /*0978*/ 	.word	0x00000000
        /*097c*/ 	.short	0x010a
        /*097e*/ 	.byte	0x04
	.zero		1


	//   ....[137]....
        /*0980*/ 	.word	0x00003fa0
        /*0984*/ 	.word	0x000000ff
        /*0988*/ 	.word	0x00000000
        /*098c*/ 	.short	0x010a
        /*098e*/ 	.byte	0x04
	.zero		1


	//   ....[138]....
        /*0990*/ 	.word	0x00004030
        /*0994*/ 	.word	0x000000ff
        /*0998*/ 	.word	0x00000000
        /*099c*/ 	.short	0x010a
        /*099e*/ 	.byte	0x04
	.zero		1


	//   ....[139]....
        /*09a0*/ 	.word	0x000040d0
        /*09a4*/ 	.word	0x00000000
        /*09a8*/ 	.word	0x00000000
        /*09ac*/ 	.short	0x010a
        /*09ae*/ 	.byte	0xff
	.zero		1


	//   ....[140]....
        /*09b0*/ 	.word	0x000041f0
        /*09b4*/ 	.word	0x00000002
        /*09b8*/ 	.word	0x000002c0
        /*09bc*/ 	.short	0x010a
        /*09be*/ 	.byte	0xff
	.zero		1


	//   ....[141]....
        /*09c0*/ 	.word	0x00004260
        /*09c4*/ 	.word	0x00000002
        /*09c8*/ 	.word	0x00000000
        /*09cc*/ 	.short	0x0101
        /*09ce*/ 	.byte	0xff
	.zero		1


	//   ....[142]....
        /*09d0*/ 	.word	0x00004280
        /*09d4*/ 	.word	0x000000ff
        /*09d8*/ 	.word	0x00000270
        /*09dc*/ 	.short	0x010a
        /*09de*/ 	.byte	0x05
	.zero		1


	//   ....[143]....
        /*09e0*/ 	.word	0x000043a0
        /*09e4*/ 	.word	0x00000002
        /*09e8*/ 	.word	0x00000260
        /*09ec*/ 	.short	0x010a
        /*09ee*/ 	.byte	0xff
	.zero		1


	//   ....[144]....
        /*09f0*/ 	.word	0x000044a0
        /*09f4*/ 	.word	0x00000002
        /*09f8*/ 	.word	0x00000000
        /*09fc*/ 	.short	0x0101
        /*09fe*/ 	.byte	0xff
	.zero		1


	//   ....[145]....
        /*0a00*/ 	.word	0x00004530
        /*0a04*/ 	.word	0x000000ff
        /*0a08*/ 	.word	0x00000270
        /*0a0c*/ 	.short	0x0106
        /*0a0e*/ 	.byte	0x05
	.zero		1


	//   ....[146]....
        /*0a10*/ 	.word	0x00004550
        /*0a14*/ 	.word	0x000000ff
        /*0a18*/ 	.word	0x00000270
        /*0a1c*/ 	.short	0x010a
        /*0a1e*/ 	.byte	0x05
	.zero		1


	//   ....[147]....
        /*0a20*/ 	.word	0x000045e0
        /*0a24*/ 	.word	0x000000ff
        /*0a28*/ 	.word	0x00000270
        /*0a2c*/ 	.short	0x0106
        /*0a2e*/ 	.byte	0x04
	.zero		1


	//   ....[148]....
        /*0a30*/ 	.word	0x00004620
        /*0a34*/ 	.word	0x00000000
        /*0a38*/ 	.word	0x00000270
        /*0a3c*/ 	.short	0x010a
        /*0a3e*/ 	.byte	0xff
	.zero		1


	//   ....[149]....
        /*0a40*/ 	.word	0x00004860
        /*0a44*/ 	.word	0x000000ff
        /*0a48*/ 	.word	0x00000008
        /*0a4c*/ 	.short	0x010a
        /*0a4e*/ 	.byte	0x04
	.zero		1


	//   ....[150]....
        /*0a50*/ 	.word	0x00004880
        /*0a54*/ 	.word	0x000000ff
        /*0a58*/ 	.word	0x00000008
        /*0a5c*/ 	.short	0x010a
        /*0a5e*/ 	.byte	0x04
	.zero		1


	//   ....[151]....
        /*0a60*/ 	.word	0x00004a10
        /*0a64*/ 	.word	0x000000ff
        /*0a68*/ 	.word	0x00000008
        /*0a6c*/ 	.short	0x010a
        /*0a6e*/ 	.byte	0x04
	.zero		1


	//   ....[152]....
        /*0a70*/ 	.word	0x00004a30
        /*0a74*/ 	.word	0x000000ff
        /*0a78*/ 	.word	0x00000008
        /*0a7c*/ 	.short	0x010a
        /*0a7e*/ 	.byte	0x04
	.zero		1


	//   ....[153]....
        /*0a80*/ 	.word	0x00004af0
        /*0a84*/ 	.word	0x000000ff
        /*0a88*/ 	.word	0x00000000
        /*0a8c*/ 	.short	0x0101
        /*0a8e*/ 	.byte	0x05
	.zero		1


	//   ....[154]....
        /*0a90*/ 	.word	0x00004df0
        /*0a94*/ 	.word	0x00000000
        /*0a98*/ 	.word	0x00000260
        /*0a9c*/ 	.short	0x010a
        /*0a9e*/ 	.byte	0xff
	.zero		1


	//   ....[155]....
        /*0aa0*/ 	.word	0x00004eb0
        /*0aa4*/ 	.word	0x00000000
        /*0aa8*/ 	.word	0x00000000
        /*0aac*/ 	.short	0x0101
        /*0aae*/ 	.byte	0xff
	.zero		1


	//   ....[156]....
        /*0ab0*/ 	.word	0x00004f70
        /*0ab4*/ 	.word	0x000000ff
        /*0ab8*/ 	.word	0x00000000
        /*0abc*/ 	.short	0x010a
        /*0abe*/ 	.byte	0x04
	.zero		1


	//   ....[157]....
        /*0ac0*/ 	.word	0x00004f80
        /*0ac4*/ 	.word	0x000000ff
        /*0ac8*/ 	.word	0x000002a0
        /*0acc*/ 	.short	0x010a
        /*0ace*/ 	.byte	0x08
	.zero		1


	//   ....[158]....
        /*0ad0*/ 	.word	0x00005030
        /*0ad4*/ 	.word	0x000000ff
        /*0ad8*/ 	.word	0x00000000
        /*0adc*/ 	.short	0x010a
        /*0ade*/ 	.byte	0x07
	.zero		1


	//   ....[159]....
        /*0ae0*/ 	.word	0x00005170
        /*0ae4*/ 	.word	0x000000ff
        /*0ae8*/ 	.word	0x00000000
        /*0aec*/ 	.short	0x010a
        /*0aee*/ 	.byte	0x04
	.zero		1


	//   ....[160]....
        /*0af0*/ 	.word	0x000053c0
        /*0af4*/ 	.word	0x000000ff
        /*0af8*/ 	.word	0x00000000
        /*0afc*/ 	.short	0x010a
        /*0afe*/ 	.byte	0x07
	.zero		1


	//   ....[161]....
        /*0b00*/ 	.word	0x00005450
        /*0b04*/ 	.word	0x000000ff
        /*0b08*/ 	.word	0x00000000
        /*0b0c*/ 	.short	0x010a
        /*0b0e*/ 	.byte	0x07
	.zero		1


	//   ....[162]....
        /*0b10*/ 	.word	0x000054e0
        /*0b14*/ 	.word	0x000000ff
        /*0b18*/ 	.word	0x00000000
        /*0b1c*/ 	.short	0x010a
        /*0b1e*/ 	.byte	0x07
	.zero		1


	//   ....[163]....
        /*0b20*/ 	.word	0x00005580
        /*0b24*/ 	.word	0x00000000
        /*0b28*/ 	.word	0x00000000
        /*0b2c*/ 	.short	0x010a
        /*0b2e*/ 	.byte	0xff
	.zero		1


	//   ....[164]....
        /*0b30*/ 	.word	0x000055c0
        /*0b34*/ 	.word	0x00000000
        /*0b38*/ 	.word	0x00000000
        /*0b3c*/ 	.short	0x010a
        /*0b3e*/ 	.byte	0xff
	.zero		1


	//   ....[165]....
        /*0b40*/ 	.word	0x00005630
        /*0b44*/ 	.word	0x000000ff
        /*0b48*/ 	.word	0x00000000
        /*0b4c*/ 	.short	0x0101
        /*0b4e*/ 	.byte	0x05
	.zero		1


	//   ....[166]....
        /*0b50*/ 	.word	0x00005670
        /*0b54*/ 	.word	0x000000ff
        /*0b58*/ 	.word	0x000002e0
        /*0b5c*/ 	.short	0x010a
        /*0b5e*/ 	.byte	0x06
	.zero		1


	//   ....[167]....
        /*0b60*/ 	.word	0x000056d0
        /*0b64*/ 	.word	0x000000ff
        /*0b68*/ 	.word	0x00000000
        /*0b6c*/ 	.short	0x0101
        /*0b6e*/ 	.byte	0x05
	.zero		1


	//   ....[168]....
        /*0b70*/ 	.word	0x00005b20
        /*0b74*/ 	.word	0x00000007
        /*0b78*/ 	.word	0x00000260
        /*0b7c*/ 	.short	0x010a
        /*0b7e*/ 	.byte	0xff
	.zero		1


	//   ....[169]....
        /*0b80*/ 	.word	0x00005c90
        /*0b84*/ 	.word	0x00000000
        /*0b88*/ 	.word	0x00000000
        /*0b8c*/ 	.short	0x0101
        /*0b8e*/ 	.byte	0xff
	.zero		1


	//   ....[170]....
        /*0b90*/ 	.word	0x000060a0
        /*0b94*/ 	.word	0x000000ff
        /*0b98*/ 	.word	0x00000258
        /*0b9c*/ 	.short	0x010a
        /*0b9e*/ 	.byte	0x13
	.zero		1


	//   ....[171]....
        /*0ba0*/ 	.word	0x00006210
        /*0ba4*/ 	.word	0x000000ff
        /*0ba8*/ 	.word	0x00000248
        /*0bac*/ 	.short	0x010a
        /*0bae*/ 	.byte	0x13
	.zero		1


	//   ....[172]....
        /*0bb0*/ 	.word	0x00006420
        /*0bb4*/ 	.word	0x000000ff
        /*0bb8*/ 	.word	0x00000240
        /*0bbc*/ 	.short	0x010b
        /*0bbe*/ 	.byte	0x13
	.zero		1


	//   ....[173]....
        /*0bc0*/ 	.word	0x00006430
        /*0bc4*/ 	.word	0x000000ff
        /*0bc8*/ 	.word	0x00000000
        /*0bcc*/ 	.short	0x0101
        /*0bce*/ 	.byte	0x36
	.zero		1


	//   ....[174]....
        /*0bd0*/ 	.word	0x00006470
        /*0bd4*/ 	.word	0x00000000
        /*0bd8*/ 	.word	0x00000248
        /*0bdc*/ 	.short	0x010a
        /*0bde*/ 	.byte	0xff
	.zero		1


	//   ....[175]....
        /*0be0*/ 	.word	0x000067c0
        /*0be4*/ 	.word	0x00000003
        /*0be8*/ 	.word	0x00000260
        /*0bec*/ 	.short	0x010a
        /*0bee*/ 	.byte	0xff
	.zero		1


	//   ....[176]....
        /*0bf0*/ 	.word	0x00006940
        /*0bf4*/ 	.word	0x00000000
        /*0bf8*/ 	.word	0x00000000
        /*0bfc*/ 	.short	0x0101
        /*0bfe*/ 	.byte	0xff
	.zero		1


	//   ....[177]....
        /*0c00*/ 	.word	0x00007300
        /*0c04*/ 	.word	0x000000ff
        /*0c08*/ 	.word	0x00000240
        /*0c0c*/ 	.short	0x010a
        /*0c0e*/ 	.byte	0x39
	.zero		1


	//   ....[178]....
        /*0c10*/ 	.word	0x00007310
        /*0c14*/ 	.word	0x00000052
        /*0c18*/ 	.word	0x00000280
        /*0c1c*/ 	.short	0x010a
        /*0c1e*/ 	.byte	0xff
	.zero		1


	//   ....[179]....
        /*0c20*/ 	.word	0x00007460
        /*0c24*/ 	.word	0x000000ff
        /*0c28*/ 	.word	0x00000240
        /*0c2c*/ 	.short	0x010a
        /*0c2e*/ 	.byte	0x39
	.zero		1


	//   ....[180]....
        /*0c30*/ 	.word	0x00007540
        /*0c34*/ 	.word	0x000000ff
        /*0c38*/ 	.word	0x00000000
        /*0c3c*/ 	.short	0x0101
        /*0c3e*/ 	.byte	0x04
	.zero		1


	//   ....[181]....
        /*0c40*/ 	.word	0x000075a0
        /*0c44*/ 	.word	0x00000052
        /*0c48*/ 	.word	0x00000280
        /*0c4c*/ 	.short	0x010a
        /*0c4e*/ 	.byte	0xff
	.zero		1


	//   ....[182]....
        /*0c50*/ 	.word	0x00007980
        /*0c54*/ 	.word	0x00000052
        /*0c58*/ 	.word	0x00000000
        /*0c5c*/ 	.short	0x0101
        /*0c5e*/ 	.byte	0xff
	.zero		1


	//   ....[183]....
        /*0c60*/ 	.word	0x000081d0
        /*0c64*/ 	.word	0x00000000
        /*0c68*/ 	.word	0x000002d0
        /*0c6c*/ 	.short	0x010a
        /*0c6e*/ 	.byte	0xff
	.zero		1


	//   ....[184]....
        /*0c70*/ 	.word	0x00008230
        /*0c74*/ 	.word	0x00000000
        /*0c78*/ 	.word	0x00000120
        /*0c7c*/ 	.short	0x010a
        /*0c7e*/ 	.byte	0xff
	.zero		1


	//   ....[185]....
        /*0c80*/ 	.word	0x00008290
        /*0c84*/ 	.word	0x00000000
        /*0c88*/ 	.word	0x00000120
        /*0c8c*/ 	.short	0x010a
        /*0c8e*/ 	.byte	0xff
	.zero		1


	//   ....[186]....
        /*0c90*/ 	.word	0x000082e0
        /*0c94*/ 	.word	0x00000003
        /*0c98*/ 	.word	0x00000260
        /*0c9c*/ 	.short	0x010a
        /*0c9e*/ 	.byte	0xff
	.zero		1


	//   ....[187]....
        /*0ca0*/ 	.word	0x00008340
        /*0ca4*/ 	.word	0x00000000
        /*0ca8*/ 	.word	0x00000000
        /*0cac*/ 	.short	0x010a
        /*0cae*/ 	.byte	0xff
	.zero		1


	//   ....[188]....
        /*0cb0*/ 	.word	0x000083a0
        /*0cb4*/ 	.word	0x00000000
        /*0cb8*/ 	.word	0x00000000
        /*0cbc*/ 	.short	0x010a
        /*0cbe*/ 	.byte	0xff
	.zero		1


	//   ....[189]....
        /*0cc0*/ 	.word	0x00008400
        /*0cc4*/ 	.word	0x00000000
        /*0cc8*/ 	.word	0x00000000
        /*0ccc*/ 	.short	0x010a
        /*0cce*/ 	.byte	0xff
	.zero		1


	//   ....[190]....
        /*0cd0*/ 	.word	0x00008460
        /*0cd4*/ 	.word	0x00000000
        /*0cd8*/ 	.word	0x00000000
        /*0cdc*/ 	.short	0x010a
        /*0cde*/ 	.byte	0xff
	.zero		1


	//   ....[191]....
        /*0ce0*/ 	.word	0x000084c0
        /*0ce4*/ 	.word	0x00000000
        /*0ce8*/ 	.word	0x00000000
        /*0cec*/ 	.short	0x010a
        /*0cee*/ 	.byte	0xff
	.zero		1


	//   ....[192]....
        /*0cf0*/ 	.word	0x00008520
        /*0cf4*/ 	.word	0x00000000
        /*0cf8*/ 	.word	0x00000000
        /*0cfc*/ 	.short	0x010a
        /*0cfe*/ 	.byte	0xff
	.zero		1


	//   ....[193]....
        /*0d00*/ 	.word	0x00008580
        /*0d04*/ 	.word	0x00000000
        /*0d08*/ 	.word	0x00000000
        /*0d0c*/ 	.short	0x010a
        /*0d0e*/ 	.byte	0xff
	.zero		1


	//   ....[194]....
        /*0d10*/ 	.word	0x000085e0
        /*0d14*/ 	.word	0x00000000
        /*0d18*/ 	.word	0x00000000
        /*0d1c*/ 	.short	0x010a
        /*0d1e*/ 	.byte	0xff
	.zero		1


	//   ....[195]....
        /*0d20*/ 	.word	0x00008640
        /*0d24*/ 	.word	0x00000000
        /*0d28*/ 	.word	0x00000000
        /*0d2c*/ 	.short	0x010a
        /*0d2e*/ 	.byte	0xff
	.zero		1


	//   ....[196]....
        /*0d30*/ 	.word	0x000086a0
        /*0d34*/ 	.word	0x00000000
        /*0d38*/ 	.word	0x00000000
        /*0d3c*/ 	.short	0x010a
        /*0d3e*/ 	.byte	0xff
	.zero		1


	//   ....[197]....
        /*0d40*/ 	.word	0x00008700
        /*0d44*/ 	.word	0x00000000
        /*0d48*/ 	.word	0x00000000
        /*0d4c*/ 	.short	0x010a
        /*0d4e*/ 	.byte	0xff
	.zero		1


	//   ....[198]....
        /*0d50*/ 	.word	0x00008760
        /*0d54*/ 	.word	0x00000000
        /*0d58*/ 	.word	0x00000000
        /*0d5c*/ 	.short	0x010a
        /*0d5e*/ 	.byte	0xff
	.zero		1


	//   ....[199]....
        /*0d60*/ 	.word	0x000087c0
        /*0d64*/ 	.word	0x00000000
        /*0d68*/ 	.word	0x00000000
        /*0d6c*/ 	.short	0x010a
        /*0d6e*/ 	.byte	0xff
	.zero		1


	//   ....[200]....
        /*0d70*/ 	.word	0x00008820
        /*0d74*/ 	.word	0x00000000
        /*0d78*/ 	.word	0x00000000
        /*0d7c*/ 	.short	0x010a
        /*0d7e*/ 	.byte	0xff
	.zero		1


	//   ....[201]....
        /*0d80*/ 	.word	0x00008880
        /*0d84*/ 	.word	0x00000000
        /*0d88*/ 	.word	0x00000000
        /*0d8c*/ 	.short	0x010a
        /*0d8e*/ 	.byte	0xff
	.zero		1


	//   ....[202]....
        /*0d90*/ 	.word	0x000088e0
        /*0d94*/ 	.word	0x00000000
        /*0d98*/ 	.word	0x00000000
        /*0d9c*/ 	.short	0x010a
        /*0d9e*/ 	.byte	0xff
	.zero		1


	//   ....[203]....
        /*0da0*/ 	.word	0x00008940
        /*0da4*/ 	.word	0x00000000
        /*0da8*/ 	.word	0x00000000
        /*0dac*/ 	.short	0x010a
        /*0dae*/ 	.byte	0xff
	.zero		1


	//   ....[204]....
        /*0db0*/ 	.word	0x000089a0
        /*0db4*/ 	.word	0x00000000
        /*0db8*/ 	.word	0x00000000
        /*0dbc*/ 	.short	0x010a
        /*0dbe*/ 	.byte	0xff
	.zero		1


	//   ....[205]....
        /*0dc0*/ 	.word	0x00008a00
        /*0dc4*/ 	.word	0x00000000
        /*0dc8*/ 	.word	0x00000000
        /*0dcc*/ 	.short	0x010a
        /*0dce*/ 	.byte	0xff
	.zero		1


	//   ....[206]....
        /*0dd0*/ 	.word	0x00008a60
        /*0dd4*/ 	.word	0x00000000
        /*0dd8*/ 	.word	0x00000000
        /*0ddc*/ 	.short	0x010a
        /*0dde*/ 	.byte	0xff
	.zero		1


	//   ....[207]....
        /*0de0*/ 	.word	0x00008ac0
        /*0de4*/ 	.word	0x00000000
        /*0de8*/ 	.word	0x00000000
        /*0dec*/ 	.short	0x010a
        /*0dee*/ 	.byte	0xff
	.zero		1


	//   ....[208]....
        /*0df0*/ 	.word	0x00008b20
        /*0df4*/ 	.word	0x00000000
        /*0df8*/ 	.word	0x00000000
        /*0dfc*/ 	.short	0x010a
        /*0dfe*/ 	.byte	0xff
	.zero		1


	//   ....[209]....
        /*0e00*/ 	.word	0x00008b80
        /*0e04*/ 	.word	0x00000000
        /*0e08*/ 	.word	0x00000000
        /*0e0c*/ 	.short	0x010a
        /*0e0e*/ 	.byte	0xff
	.zero		1


	//   ....[210]....
        /*0e10*/ 	.word	0x00008be0
        /*0e14*/ 	.word	0x00000000
        /*0e18*/ 	.word	0x00000000
        /*0e1c*/ 	.short	0x010a
        /*0e1e*/ 	.byte	0xff
	.zero		1


	//   ....[211]....
        /*0e20*/ 	.word	0x00008c40
        /*0e24*/ 	.word	0x00000000
        /*0e28*/ 	.word	0x00000000
        /*0e2c*/ 	.short	0x010a
        /*0e2e*/ 	.byte	0xff
	.zero		1


	//   ....[212]....
        /*0e30*/ 	.word	0x00008ca0
        /*0e34*/ 	.word	0x00000000
        /*0e38*/ 	.word	0x00000000
        /*0e3c*/ 	.short	0x010a
        /*0e3e*/ 	.byte	0xff
	.zero		1


	//   ....[213]....
        /*0e40*/ 	.word	0x00008d00
        /*0e44*/ 	.word	0x00000000
        /*0e48*/ 	.word	0x00000000
        /*0e4c*/ 	.short	0x010a
        /*0e4e*/ 	.byte	0xff
	.zero		1


	//   ....[214]....
        /*0e50*/ 	.word	0x00008d60
        /*0e54*/ 	.word	0x00000000
        /*0e58*/ 	.word	0x00000000
        /*0e5c*/ 	.short	0x010a
        /*0e5e*/ 	.byte	0xff
	.zero		1


	//   ....[215]....
        /*0e60*/ 	.word	0x00008dc0
        /*0e64*/ 	.word	0x00000000
        /*0e68*/ 	.word	0x00000000
        /*0e6c*/ 	.short	0x010a
        /*0e6e*/ 	.byte	0xff
	.zero		1


	//   ....[216]....
        /*0e70*/ 	.word	0x00008e20
        /*0e74*/ 	.word	0x00000000
        /*0e78*/ 	.word	0x00000000
        /*0e7c*/ 	.short	0x010a
        /*0e7e*/ 	.byte	0xff
	.zero		1


	//   ....[217]....
        /*0e80*/ 	.word	0x00008e80
        /*0e84*/ 	.word	0x00000000
        /*0e88*/ 	.word	0x00000000
        /*0e8c*/ 	.short	0x010a
        /*0e8e*/ 	.byte	0xff
	.zero		1


	//   ....[218]....
        /*0e90*/ 	.word	0x00008ee0
        /*0e94*/ 	.word	0x00000000
        /*0e98*/ 	.word	0x00000000
        /*0e9c*/ 	.short	0x010a
        /*0e9e*/ 	.byte	0xff
	.zero		1


	//   ....[219]....
        /*0ea0*/ 	.word	0x00008f40
        /*0ea4*/ 	.word	0x00000000
        /*0ea8*/ 	.word	0x00000000
        /*0eac*/ 	.short	0x010a
        /*0eae*/ 	.byte	0xff
	.zero		1


	//   ....[220]....
        /*0eb0*/ 	.word	0x00008fa0
        /*0eb4*/ 	.word	0x00000000
        /*0eb8*/ 	.word	0x00000000
        /*0ebc*/ 	.short	0x010a
        /*0ebe*/ 	.byte	0xff
	.zero		1


	//   ....[221]....
        /*0ec0*/ 	.word	0x00009000
        /*0ec4*/ 	.word	0x00000000
        /*0ec8*/ 	.word	0x00000000
        /*0ecc*/ 	.short	0x010a
        /*0ece*/ 	.byte	0xff
	.zero		1


	//   ....[222]....
        /*0ed0*/ 	.word	0x00009050
        /*0ed4*/ 	.word	0x00000002
        /*0ed8*/ 	.word	0x000002c0
        /*0edc*/ 	.short	0x010a
        /*0ede*/ 	.byte	0xff
	.zero		1


	//   ....[223]....
        /*0ee0*/ 	.word	0x000090b0
        /*0ee4*/ 	.word	0x00000002
        /*0ee8*/ 	.word	0x00000270
        /*0eec*/ 	.short	0x010a
        /*0eee*/ 	.byte	0xff
	.zero		1


	//   ....[224]....
        /*0ef0*/ 	.word	0x00009100
        /*0ef4*/ 	.word	0x00000002
        /*0ef8*/ 	.word	0x00000260
        /*0efc*/ 	.short	0x010a
        /*0efe*/ 	.byte	0xff
	.zero		1


	//   ....[225]....
        /*0f00*/ 	.word	0x00009160
        /*0f04*/ 	.word	0x00000000
        /*0f08*/ 	.word	0x00000270
        /*0f0c*/ 	.short	0x010a
        /*0f0e*/ 	.byte	0xff
	.zero		1


	//   ....[226]....
        /*0f10*/ 	.word	0x000091c0
        /*0f14*/ 	.word	0x00000005
        /*0f18*/ 	.word	0x00000008
        /*0f1c*/ 	.short	0x010a
        /*0f1e*/ 	.byte	0xff
	.zero		1


	//   ....[227]....
        /*0f20*/ 	.word	0x000092b0
        /*0f24*/ 	.word	0x00000000
        /*0f28*/ 	.word	0x00000008
        /*0f2c*/ 	.short	0x010a
        /*0f2e*/ 	.byte	0xff
	.zero		1


	//   ....[228]....
        /*0f30*/ 	.word	0x00009300
        /*0f34*/ 	.word	0x00000000
        /*0f38*/ 	.word	0x00000260
        /*0f3c*/ 	.short	0x010a
        /*0f3e*/ 	.byte	0xff
	.zero		1


	//   ....[229]....
        /*0f40*/ 	.word	0x00009360
        /*0f44*/ 	.word	0x00000000
        /*0f48*/ 	.word	0x000002a0
        /*0f4c*/ 	.short	0x010a
        /*0f4e*/ 	.byte	0xff
	.zero		1


	//   ....[230]....
        /*0f50*/ 	.word	0x000093c0
        /*0f54*/ 	.word	0x00000000
        /*0f58*/ 	.word	0x00000000
        /*0f5c*/ 	.short	0x010a
        /*0f5e*/ 	.byte	0xff
	.zero		1


	//   ....[231]....
        /*0f60*/ 	.word	0x00009420
        /*0f64*/ 	.word	0x00000000
        /*0f68*/ 	.word	0x00000000
        /*0f6c*/ 	.short	0x010a
        /*0f6e*/ 	.byte	0xff
	.zero		1


	//   ....[232]....
        /*0f70*/ 	.word	0x00009480
        /*0f74*/ 	.word	0x00000000
        /*0f78*/ 	.word	0x00000000
        /*0f7c*/ 	.short	0x010a
        /*0f7e*/ 	.byte	0xff
	.zero		1


	//   ....[233]....
        /*0f80*/ 	.word	0x000094e0
        /*0f84*/ 	.word	0x00000000
        /*0f88*/ 	.word	0x00000000
        /*0f8c*/ 	.short	0x010a
        /*0f8e*/ 	.byte	0xff
	.zero		1


	//   ....[234]....
        /*0f90*/ 	.word	0x00009540
        /*0f94*/ 	.word	0x00000000
        /*0f98*/ 	.word	0x000002e0
        /*0f9c*/ 	.short	0x010a
        /*0f9e*/ 	.byte	0xff
	.zero		1


	//   ....[235]....
        /*0fa0*/ 	.word	0x00009590
        /*0fa4*/ 	.word	0x00000007
        /*0fa8*/ 	.word	0x00000260
        /*0fac*/ 	.short	0x010a
        /*0fae*/ 	.byte	0xff
	.zero		1


	//   ....[236]....
        /*0fb0*/ 	.word	0x000095f0
        /*0fb4*/ 	.word	0x00000000
        /*0fb8*/ 	.word	0x00000258
        /*0fbc*/ 	.short	0x010a
        /*0fbe*/ 	.byte	0xff
	.zero		1


	//   ....[237]....
        /*0fc0*/ 	.word	0x00009650
        /*0fc4*/ 	.word	0x00000000
        /*0fc8*/ 	.word	0x00000248
        /*0fcc*/ 	.short	0x010a
        /*0fce*/ 	.byte	0xff
	.zero		1


	//   ....[238]....
        /*0fd0*/ 	.word	0x000096a0
        /*0fd4*/ 	.word	0x00000003
        /*0fd8*/ 	.word	0x00000260
        /*0fdc*/ 	.short	0x010a
        /*0fde*/ 	.byte	0xff
	.zero		1


	//   ....[239]....
        /*0fe0*/ 	.word	0x00009700
        /*0fe4*/ 	.word	0x00000000
        /*0fe8*/ 	.word	0x00000240
        /*0fec*/ 	.short	0x010a
        /*0fee*/ 	.byte	0xff
	.zero		1


	//   ....[240]....
        /*0ff0*/ 	.word	0x00009750
        /*0ff4*/ 	.word	0x00000052
        /*0ff8*/ 	.word	0x00000280
        /*0ffc*/ 	.short	0x010a
        /*0ffe*/ 	.byte	0xff
	.zero		1


	//----- nvinfo : EIATTR_NUM_MBARRIERS
	.align		4
.L_47:
        /*1000*/ 	.byte	0x03, 0x38
        /*1002*/ 	.short	0x005d


	//----- nvinfo : EIATTR_EXIT_INSTR_OFFSETS
	.align		4
        /*1004*/ 	.byte	0x04, 0x1c
        /*1006*/ 	.short	(.L_49 - .L_48)


	//   ....[0]....
.L_48:
        /*1008*/ 	.word	0x00004100


	//   ....[1]....
        /*100c*/ 	.word	0x000045f0


	//   ....[2]....
        /*1010*/ 	.word	0x00004650


	//   ....[3]....
        /*1014*/ 	.word	0x000058f0


	//   ....[4]....
        /*1018*/ 	.word	0x000064a0


	//   ....[5]....
        /*101c*/ 	.word	0x000064e0


	//   ....[6]....
        /*1020*/ 	.word	0x000081c0


	//----- nvinfo : EIATTR_MAX_THREADS
	.align		4
.L_49:
        /*1024*/ 	.byte	0x04, 0x05
        /*1026*/ 	.short	(.L_51 - .L_50)
.L_50:
        /*1028*/ 	.word	0x00000100
        /*102c*/ 	.word	0x00000001
        /*1030*/ 	.word	0x00000001


	//----- nvinfo : EIATTR_CRS_STACK_SIZE
	.align		4
.L_51:
        /*1034*/ 	.byte	0x04, 0x1e
        /*1036*/ 	.short	(.L_53 - .L_52)
.L_52:
        /*1038*/ 	.word	0x00000000


	//----- nvinfo : EIATTR_CBANK_PARAM_SIZE
	.align		4
.L_53:
        /*103c*/ 	.byte	0x03, 0x19
        /*103e*/ 	.short	0x0800


	//----- nvinfo : EIATTR_PARAM_CBANK
	.align		4
        /*1040*/ 	.byte	0x04, 0x0a
        /*1042*/ 	.short	(.L_55 - .L_54)
	.align		4
.L_54:
        /*1044*/ 	.word	index@(.nv.constant0._ZN7cutlass13device_kernelINS_4gemm6kernel13GemmUniversalIN4cute5tupleIJiiiiEEENS1_10collective13CollectiveMmaINS1_35MainloopSm100TmaUmmaWarpSpecializedILi36ELi2ELi4ENS5_IJNS4_1CILi4EEENSA_ILi2EEENSA_ILi1EEEEEEEENS5_IJNSA_ILi128EEENSA_ILi64EEESH_EEENS_12float_e4m3_tENS5_IJlSD_lEEESJ_SK_NS4_8TiledMMAINS4_8MMA_AtomIJNS4_10MMA_TraitsINS4_25SM100_MMA_F8F6F4_2x1SM_SSEJSJ_SJ_fSG_SH_NS4_17integral_constantINS4_4UMMA5MajorELSR_0EEESS_NSP_INSQ_7ScaleInELST_0EEESU_EEEEEENS4_6LayoutINS5_IJSD_SD_SD_EEENS5_IJNSA_ILi0EEESZ_SZ_EEEEENS5_IJNS4_10UnderscoreES12_S12_EEEEENS4_28SM100_TMA_2SM_LOAD_MULTICASTENS4_14ComposedLayoutINS4_7SwizzleILi2ELi4ELi3EEENS4_18smem_ptr_flag_bitsILi8EEENSX_INS5_IJNSA_ILi8EEESH_EEENS5_IJSH_SD_EEEEEEEvNS4_8identityES15_S1F_vS1G_EENS_8epilogue10collective18CollectiveEpilogueINS1I_23Sm100TmaWarpSpecializedILi1ELi1ELi32ELb0ELb0EEEJNS5_IJSH_SH_SH_EEENS5_IJNSX_ISH_SD_EES1O_EEESJ_SK_SJ_SK_NS1I_6fusion15FusionCallbacksIS1M_NS1Q_17LinearCombinationISJ_fSJ_fLNS_15FloatRoundStyleE2EEES1N_S1P_JEEENS4_5SM1004TMEM4LOAD26SM100_TMEM_LOAD_32dp32b32xENS4_13SM90_TMA_LOADES1F_NS4_39AutoVectorizingCopyWithAssumedAlignmentILi128EEENS4_14SM90_TMA_STOREES1F_S22_S22_EEEvvEEEEvNT_6ParamsE)
        /*1048*/ 	.short	0x0380
        /*104a*/ 	.short	0x0800


	//----- nvinfo : EIATTR_SW_WAR
	.align		4
.L_55:
        /*104c*/ 	.byte	0x04, 0x36
        /*104e*/ 	.short	(.L_57 - .L_56)
.L_56:
        /*1050*/ 	.word	0x00000008
.L_57:


//--------------------- .nv.callgraph             --------------------------
	.section	.nv.callgraph,"",@"SHT_CUDA_CALLGRAPH"
	.align	4
	.sectionentsize	8
	.align		4
        /*0000*/ 	.word	0x00000000
	.align		4
        /*0004*/ 	.word	0xffffffff
	.align		4
        /*0008*/ 	.word	index@(_ZN7cutlass13device_kernelINS_4gemm6kernel13GemmUniversalIN4cute5tupleIJiiiiEEENS1_10collective13CollectiveMmaINS1_35MainloopSm100TmaUmmaWarpSpecializedILi36ELi2ELi4ENS5_IJNS4_1CILi4EEENSA_ILi2EEENSA_ILi1EEEEEEEENS5_IJNSA_ILi128EEENSA_ILi64EEESH_EEENS_12float_e4m3_tENS5_IJlSD_lEEESJ_SK_NS4_8TiledMMAINS4_8MMA_AtomIJNS4_10MMA_TraitsINS4_25SM100_MMA_F8F6F4_2x1SM_SSEJSJ_SJ_fSG_SH_NS4_17integral_constantINS4_4UMMA5MajorELSR_0EEESS_NSP_INSQ_7ScaleInELST_0EEESU_EEEEEENS4_6LayoutINS5_IJSD_SD_SD_EEENS5_IJNSA_ILi0EEESZ_SZ_EEEEENS5_IJNS4_10UnderscoreES12_S12_EEEEENS4_28SM100_TMA_2SM_LOAD_MULTICASTENS4_14ComposedLayoutINS4_7SwizzleILi2ELi4ELi3EEENS4_18smem_ptr_flag_bitsILi8EEENSX_INS5_IJNSA_ILi8EEESH_EEENS5_IJSH_SD_EEEEEEEvNS4_8identityES15_S1F_vS1G_EENS_8epilogue10collective18CollectiveEpilogueINS1I_23Sm100TmaWarpSpecializedILi1ELi1ELi32ELb0ELb0EEEJNS5_IJSH_SH_SH_EEENS5_IJNSX_ISH_SD_EES1O_EEESJ_SK_SJ_SK_NS1I_6fusion15FusionCallbacksIS1M_NS1Q_17LinearCombinationISJ_fSJ_fLNS_15FloatRoundStyleE2EEES1N_S1P_JEEENS4_5SM1004TMEM4LOAD26SM100_TMEM_LOAD_32dp32b32xENS4_13SM90_TMA_LOADES1F_NS4_39AutoVectorizingCopyWithAssumedAlignmentILi128EEENS4_14SM90_TMA_STOREES1F_S22_S22_EEEvvEEEEvNT_6ParamsE)
	.align		4
        /*000c*/ 	.word	index@(__assertfail)
	.align		4
        /*0010*/ 	.word	0x00000000
	.align		4
        /*0014*/ 	.word	0xfffffffe
	.align		4
        /*0018*/ 	.word	0x00000000
	.align		4
        /*001c*/ 	.word	0xfffffffd
	.align		4
        /*0020*/ 	.word	0x00000000
	.align		4
        /*0024*/ 	.word	0xfffffffc


//--------------------- .nv.constant4             --------------------------
	.section	.nv.constant4,"a",@progbits
	.align	8
	.align		8
.nv.constant4:
        /*0000*/ 	.dword	__assertfail
	.align		8
        /*0008*/ 	.dword	__unnamed_1
	.align		8
        /*0010*/ 	.dword	__unnamed_2
	.align		8
        /*0018*/ 	.dword	_ZN40_INTERNAL_5b98d19c_4_k_cu_b25d1240_333124cuda3std3__45__cpo5beginE
	.align		8
        /*0020*/ 	.dword	_ZN40_INTERNAL_5b98d19c_4_k_cu_b25d1240_333124cuda3std3__45__cpo3endE
	.align		8
        /*0028*/ 	.dword	_ZN40_INTERNAL_5b98d19c_4_k_cu_b25d1240_333124cuda3std3__45__cpo6cbeginE
	.align		8
        /*0030*/ 	.dword	_ZN40_INTERNAL_5b98d19c_4_k_cu_b25d1240_333124cuda3std3__45__cpo4cendE
	.align		8
        /*0038*/ 	.dword	_ZN40_INTERNAL_5b98d19c_4_k_cu_b25d1240_333124cuda3std3__442_GLOBAL__N__5b98d19c_4_k_cu_b25d1240_333126ignoreE
	.align		8
        /*0040*/ 	.dword	_ZN40_INTERNAL_5b98d19c_4_k_cu_b25d1240_333124cuda3std3__419piecewise_constructE
	.align		8
        /*0048*/ 	.dword	_ZN40_INTERNAL_5b98d19c_4_k_cu_b25d1240_333124cuda3std3__48in_placeE
	.align		8
        /*0050*/ 	.dword	_ZN40_INTERNAL_5b98d19c_4_k_cu_b25d1240_333124cuda3std6ranges3__45__cpo4swapE
	.align		8
        /*0058*/ 	.dword	_ZN40_INTERNAL_5b98d19c_4_k_cu_b25d1240_333124cuda3std6ranges3__45__cpo9iter_moveE
	.align		8
        /*0060*/ 	.dword	_ZN40_INTERNAL_5b98d19c_4_k_cu_b25d1240_333124cute7productE
	.align		8
        /*0068*/ 	.dword	_ZN40_INTERNAL_5b98d19c_4_k_cu_b25d1240_333124cute1_E
	.align		8
        /*0070*/ 	.dword	$str$25
	.align		8
        /*0078*/ 	.dword	$str$26
	.align		8
        /*0080*/ 	.dword	$str$27
	.align		8
        /*0088*/ 	.dword	$str$28


//--------------------- .text._ZN7cutlass13device_kernelINS_4gemm6kernel13GemmUniversalIN4cute5tupleIJiiiiEEENS1_10collective13CollectiveMmaINS1_35MainloopSm100TmaUmmaWarpSpecializedILi36ELi2ELi4ENS5_IJNS4_1CILi4EEENSA_ILi2EEENSA_ILi1EEEEEEEENS5_IJNSA_ILi128EEENSA_ILi64EEESH_EEENS_12float_e4m3_tENS5_IJlSD_lEEESJ_SK_NS4_8TiledMMAINS4_8MMA_AtomIJNS4_10MMA_TraitsINS4_25SM100_MMA_F8F6F4_2x1SM_SSEJSJ_SJ_fSG_SH_NS4_17integral_constantINS4_4UMMA5MajorELSR_0EEESS_NSP_INSQ_7ScaleInELST_0EEESU_EEEEEENS4_6LayoutINS5_IJSD_SD_SD_EEENS5_IJNSA_ILi0EEESZ_SZ_EEEEENS5_IJNS4_10UnderscoreES12_S12_EEEEENS4_28SM100_TMA_2SM_LOAD_MULTICASTENS4_14ComposedLayoutINS4_7SwizzleILi2ELi4ELi3EEENS4_18smem_ptr_flag_bitsILi8EEENSX_INS5_IJNSA_ILi8EEESH_EEENS5_IJSH_SD_EEEEEEEvNS4_8identityES15_S1F_vS1G_EENS_8epilogue10collective18CollectiveEpilogueINS1I_23Sm100TmaWarpSpecializedILi1ELi1ELi32ELb0ELb0EEEJNS5_IJSH_SH_SH_EEENS5_IJNSX_ISH_SD_EES1O_EEESJ_SK_SJ_SK_NS1I_6fusion15FusionCallbacksIS1M_NS1Q_17LinearCombinationISJ_fSJ_fLNS_15FloatRoundStyleE2EEES1N_S1P_JEEENS4_5SM1004TMEM4LOAD26SM100_TMEM_LOAD_32dp32b32xENS4_13SM90_TMA_LOADES1F_NS4_39AutoVectorizingCopyWithAssumedAlignmentILi128EEENS4_14SM90_TMA_STOREES1F_S22_S22_EEEvvEEEEvNT_6ParamsE --------------------------
	.section	.text._ZN7cutlass13device_kernelINS_4gemm6kernel13GemmUniversalIN4cute5tupleIJiiiiEEENS1_10collective13CollectiveMmaINS1_35MainloopSm100TmaUmmaWarpSpecializedILi36ELi2ELi4ENS5_IJNS4_1CILi4EEENSA_ILi2EEENSA_ILi1EEEEEEEENS5_IJNSA_ILi128EEENSA_ILi64EEESH_EEENS_12float_e4m3_tENS5_IJlSD_lEEESJ_SK_NS4_8TiledMMAINS4_8MMA_AtomIJNS4_10MMA_TraitsINS4_25SM100_MMA_F8F6F4_2x1SM_SSEJSJ_SJ_fSG_SH_NS4_17integral_constantINS4_4UMMA5MajorELSR_0EEESS_NSP_INSQ_7ScaleInELST_0EEESU_EEEEEENS4_6LayoutINS5_IJSD_SD_SD_EEENS5_IJNSA_ILi0EEESZ_SZ_EEEEENS5_IJNS4_10UnderscoreES12_S12_EEEEENS4_28SM100_TMA_2SM_LOAD_MULTICASTENS4_14ComposedLayoutINS4_7SwizzleILi2ELi4ELi3EEENS4_18smem_ptr_flag_bitsILi8EEENSX_INS5_IJNSA_ILi8EEESH_EEENS5_IJSH_SD_EEEEEEEvNS4_8identityES15_S1F_vS1G_EENS_8epilogue10collective18CollectiveEpilogueINS1I_23Sm100TmaWarpSpecializedILi1ELi1ELi32ELb0ELb0EEEJNS5_IJSH_SH_SH_EEENS5_IJNSX_ISH_SD_EES1O_EEESJ_SK_SJ_SK_NS1I_6fusion15FusionCallbacksIS1M_NS1Q_17LinearCombinationISJ_fSJ_fLNS_15FloatRoundStyleE2EEES1N_S1P_JEEENS4_5SM1004TMEM4LOAD26SM100_TMEM_LOAD_32dp32b32xENS4_13SM90_TMA_LOADES1F_NS4_39AutoVectorizingCopyWithAssumedAlignmentILi128EEENS4_14SM90_TMA_STOREES1F_S22_S22_EEEvvEEEEvNT_6ParamsE,"ax",@progbits
	.align	128
.text._ZN7cutlass13device_kernelINS_4gemm6kernel13GemmUniversalIN4cute5tupleIJiiiiEEENS1_10collective13CollectiveMmaINS1_35MainloopSm100TmaUmmaWarpSpecializedILi36ELi2ELi4ENS5_IJNS4_1CILi4EEENSA_ILi2EEENSA_ILi1EEEEEEEENS5_IJNSA_ILi128EEENSA_ILi64EEESH_EEENS_12float_e4m3_tENS5_IJlSD_lEEESJ_SK_NS4_8TiledMMAINS4_8MMA_AtomIJNS4_10MMA_TraitsINS4_25SM100_MMA_F8F6F4_2x1SM_SSEJSJ_SJ_fSG_SH_NS4_17integral_constantINS4_4UMMA5MajorELSR_0EEESS_NSP_INSQ_7ScaleInELST_0EEESU_EEEEEENS4_6LayoutINS5_IJSD_SD_SD_EEENS5_IJNSA_ILi0EEESZ_SZ_EEEEENS5_IJNS4_10UnderscoreES12_S12_EEEEENS4_28SM100_TMA_2SM_LOAD_MULTICASTENS4_14ComposedLayoutINS4_7SwizzleILi2ELi4ELi3EEENS4_18smem_ptr_flag_bitsILi8EEENSX_INS5_IJNSA_ILi8EEESH_EEENS5_IJSH_SD_EEEEEEEvNS4_8identityES15_S1F_vS1G_EENS_8epilogue10collective18CollectiveEpilogueINS1I_23Sm100TmaWarpSpecializedILi1ELi1ELi32ELb0ELb0EEEJNS5_IJSH_SH_SH_EEENS5_IJNSX_ISH_SD_EES1O_EEESJ_SK_SJ_SK_NS1I_6fusion15FusionCallbacksIS1M_NS1Q_17LinearCombinationISJ_fSJ_fLNS_15FloatRoundStyleE2EEES1N_S1P_JEEENS4_5SM1004TMEM4LOAD26SM100_TMEM_LOAD_32dp32b32xENS4_13SM90_TMA_LOADES1F_NS4_39AutoVectorizingCopyWithAssumedAlignmentILi128EEENS4_14SM90_TMA_STOREES1F_S22_S22_EEEvvEEEEvNT_6ParamsE:
        .type           _ZN7cutlass13device_kernelINS_4gemm6kernel13GemmUniversalIN4cute5tupleIJiiiiEEENS1_10collective13CollectiveMmaINS1_35MainloopSm100TmaUmmaWarpSpecializedILi36ELi2ELi4ENS5_IJNS4_1CILi4EEENSA_ILi2EEENSA_ILi1EEEEEEEENS5_IJNSA_ILi128EEENSA_ILi64EEESH_EEENS_12float_e4m3_tENS5_IJlSD_lEEESJ_SK_NS4_8TiledMMAINS4_8MMA_AtomIJNS4_10MMA_TraitsINS4_25SM100_MMA_F8F6F4_2x1SM_SSEJSJ_SJ_fSG_SH_NS4_17integral_constantINS4_4UMMA5MajorELSR_0EEESS_NSP_INSQ_7ScaleInELST_0EEESU_EEEEEENS4_6LayoutINS5_IJSD_SD_SD_EEENS5_IJNSA_ILi0EEESZ_SZ_EEEEENS5_IJNS4_10UnderscoreES12_S12_EEEEENS4_28SM100_TMA_2SM_LOAD_MULTICASTENS4_14ComposedLayoutINS4_7SwizzleILi2ELi4ELi3EEENS4_18smem_ptr_flag_bitsILi8EEENSX_INS5_IJNSA_ILi8EEESH_EEENS5_IJSH_SD_EEEEEEEvNS4_8identityES15_S1F_vS1G_EENS_8epilogue10collective18CollectiveEpilogueINS1I_23Sm100TmaWarpSpecializedILi1ELi1ELi32ELb0ELb0EEEJNS5_IJSH_SH_SH_EEENS5_IJNSX_ISH_SD_EES1O_EEESJ_SK_SJ_SK_NS1I_6fusion15FusionCallbacksIS1M_NS1Q_17LinearCombinationISJ_fSJ_fLNS_15FloatRoundStyleE2EEES1N_S1P_JEEENS4_5SM1004TMEM4LOAD26SM100_TMEM_LOAD_32dp32b32xENS4_13SM90_TMA_LOADES1F_NS4_39AutoVectorizingCopyWithAssumedAlignmentILi128EEENS4_14SM90_TMA_STOREES1F_S22_S22_EEEvvEEEEvNT_6ParamsE,@function
        .size           _ZN7cutlass13device_kernelINS_4gemm6kernel13GemmUniversalIN4cute5tupleIJiiiiEEENS1_10collective13CollectiveMmaINS1_35MainloopSm100TmaUmmaWarpSpecializedILi36ELi2ELi4ENS5_IJNS4_1CILi4EEENSA_ILi2EEENSA_ILi1EEEEEEEENS5_IJNSA_ILi128EEENSA_ILi64EEESH_EEENS_12float_e4m3_tENS5_IJlSD_lEEESJ_SK_NS4_8TiledMMAINS4_8MMA_AtomIJNS4_10MMA_TraitsINS4_25SM100_MMA_F8F6F4_2x1SM_SSEJSJ_SJ_fSG_SH_NS4_17integral_constantINS4_4UMMA5MajorELSR_0EEESS_NSP_INSQ_7ScaleInELST_0EEESU_EEEEEENS4_6LayoutINS5_IJSD_SD_SD_EEENS5_IJNSA_ILi0EEESZ_SZ_EEEEENS5_IJNS4_10UnderscoreES12_S12_EEEEENS4_28SM100_TMA_2SM_LOAD_MULTICASTENS4_14ComposedLayoutINS4_7SwizzleILi2ELi4ELi3EEENS4_18smem_ptr_flag_bitsILi8EEENSX_INS5_IJNSA_ILi8EEESH_EEENS5_IJSH_SD_EEEEEEEvNS4_8identityES15_S1F_vS1G_EENS_8epilogue10collective18CollectiveEpilogueINS1I_23Sm100TmaWarpSpecializedILi1ELi1ELi32ELb0ELb0EEEJNS5_IJSH_SH_SH_EEENS5_IJNSX_ISH_SD_EES1O_EEESJ_SK_SJ_SK_NS1I_6fusion15FusionCallbacksIS1M_NS1Q_17LinearCombinationISJ_fSJ_fLNS_15FloatRoundStyleE2EEES1N_S1P_JEEENS4_5SM1004TMEM4LOAD26SM100_TMEM_LOAD_32dp32b32xENS4_13SM90_TMA_LOADES1F_NS4_39AutoVectorizingCopyWithAssumedAlignmentILi128EEENS4_14SM90_TMA_STOREES1F_S22_S22_EEEvvEEEEvNT_6ParamsE,(.L_x_246 - _ZN7cutlass13device_kernelINS_4gemm6kernel13GemmUniversalIN4cute5tupleIJiiiiEEENS1_10collective13CollectiveMmaINS1_35MainloopSm100TmaUmmaWarpSpecializedILi36ELi2ELi4ENS5_IJNS4_1CILi4EEENSA_ILi2EEENSA_ILi1EEEEEEEENS5_IJNSA_ILi128EEENSA_ILi64EEESH_EEENS_12float_e4m3_tENS5_IJlSD_lEEESJ_SK_NS4_8TiledMMAINS4_8MMA_AtomIJNS4_10MMA_TraitsINS4_25SM100_MMA_F8F6F4_2x1SM_SSEJSJ_SJ_fSG_SH_NS4_17integral_constantINS4_4UMMA5MajorELSR_0EEESS_NSP_INSQ_7ScaleInELST_0EEESU_EEEEEENS4_6LayoutINS5_IJSD_SD_SD_EEENS5_IJNSA_ILi0EEESZ_SZ_EEEEENS5_IJNS4_10UnderscoreES12_S12_EEEEENS4_28SM100_TMA_2SM_LOAD_MULTICASTENS4_14ComposedLayoutINS4_7SwizzleILi2ELi4ELi3EEENS4_18smem_ptr_flag_bitsILi8EEENSX_INS5_IJNSA_ILi8EEESH_EEENS5_IJSH_SD_EEEEEEEvNS4_8identityES15_S1F_vS1G_EENS_8epilogue10collective18CollectiveEpilogueINS1I_23Sm100TmaWarpSpecializedILi1ELi1ELi32ELb0ELb0EEEJNS5_IJSH_SH_SH_EEENS5_IJNSX_ISH_SD_EES1O_EEESJ_SK_SJ_SK_NS1I_6fusion15FusionCallbacksIS1M_NS1Q_17LinearCombinationISJ_fSJ_fLNS_15FloatRoundStyleE2EEES1N_S1P_JEEENS4_5SM1004TMEM4LOAD26SM100_TMEM_LOAD_32dp32b32xENS4_13SM90_TMA_LOADES1F_NS4_39AutoVectorizingCopyWithAssumedAlignmentILi128EEENS4_14SM90_TMA_STOREES1F_S22_S22_EEEvvEEEEvNT_6ParamsE)
        .other          _ZN7cutlass13device_kernelINS_4gemm6kernel13GemmUniversalIN4cute5tupleIJiiiiEEENS1_10collective13CollectiveMmaINS1_35MainloopSm100TmaUmmaWarpSpecializedILi36ELi2ELi4ENS5_IJNS4_1CILi4EEENSA_ILi2EEENSA_ILi1EEEEEEEENS5_IJNSA_ILi128EEENSA_ILi64EEESH_EEENS_12float_e4m3_tENS5_IJlSD_lEEESJ_SK_NS4_8TiledMMAINS4_8MMA_AtomIJNS4_10MMA_TraitsINS4_25SM100_MMA_F8F6F4_2x1SM_SSEJSJ_SJ_fSG_SH_NS4_17integral_constantINS4_4UMMA5MajorELSR_0EEESS_NSP_INSQ_7ScaleInELST_0EEESU_EEEEEENS4_6LayoutINS5_IJSD_SD_SD_EEENS5_IJNSA_ILi0EEESZ_SZ_EEEEENS5_IJNS4_10UnderscoreES12_S12_EEEEENS4_28SM100_TMA_2SM_LOAD_MULTICASTENS4_14ComposedLayoutINS4_7SwizzleILi2ELi4ELi3EEENS4_18smem_ptr_flag_bitsILi8EEENSX_INS5_IJNSA_ILi8EEESH_EEENS5_IJSH_SD_EEEEEEEvNS4_8identityES15_S1F_vS1G_EENS_8epilogue10collective18CollectiveEpilogueINS1I_23Sm100TmaWarpSpecializedILi1ELi1ELi32ELb0ELb0EEEJNS5_IJSH_SH_SH_EEENS5_IJNSX_ISH_SD_EES1O_EEESJ_SK_SJ_SK_NS1I_6fusion15FusionCallbacksIS1M_NS1Q_17LinearCombinationISJ_fSJ_fLNS_15FloatRoundStyleE2EEES1N_S1P_JEEENS4_5SM1004TMEM4LOAD26SM100_TMEM_LOAD_32dp32b32xENS4_13SM90_TMA_LOADES1F_NS4_39AutoVectorizingCopyWithAssumedAlignmentILi128EEENS4_14SM90_TMA_STOREES1F_S22_S22_EEEvvEEEEvNT_6ParamsE,@"STO_CUDA_ENTRY STV_DEFAULT"
_ZN7cutlass13device_kernelINS_4gemm6kernel13GemmUniversalIN4cute5tupleIJiiiiEEENS1_10collective13CollectiveMmaINS1_35MainloopSm100TmaUmmaWarpSpecializedILi36ELi2ELi4ENS5_IJNS4_1CILi4EEENSA_ILi2EEENSA_ILi1EEEEEEEENS5_IJNSA_ILi128EEENSA_ILi64EEESH_EEENS_12float_e4m3_tENS5_IJlSD_lEEESJ_SK_NS4_8TiledMMAINS4_8MMA_AtomIJNS4_10MMA_TraitsINS4_25SM100_MMA_F8F6F4_2x1SM_SSEJSJ_SJ_fSG_SH_NS4_17integral_constantINS4_4UMMA5MajorELSR_0EEESS_NSP_INSQ_7ScaleInELST_0EEESU_EEEEEENS4_6LayoutINS5_IJSD_SD_SD_EEENS5_IJNSA_ILi0EEESZ_SZ_EEEEENS5_IJNS4_10UnderscoreES12_S12_EEEEENS4_28SM100_TMA_2SM_LOAD_MULTICASTENS4_14ComposedLayoutINS4_7SwizzleILi2ELi4ELi3EEENS4_18smem_ptr_flag_bitsILi8EEENSX_INS5_IJNSA_ILi8EEESH_EEENS5_IJSH_SD_EEEEEEEvNS4_8identityES15_S1F_vS1G_EENS_8epilogue10collective18CollectiveEpilogueINS1I_23Sm100TmaWarpSpecializedILi1ELi1ELi32ELb0ELb0EEEJNS5_IJSH_SH_SH_EEENS5_IJNSX_ISH_SD_EES1O_EEESJ_SK_SJ_SK_NS1I_6fusion15FusionCallbacksIS1M_NS1Q_17LinearCombinationISJ_fSJ_fLNS_15FloatRoundStyleE2EEES1N_S1P_JEEENS4_5SM1004TMEM4LOAD26SM100_TMEM_LOAD_32dp32b32xENS4_13SM90_TMA_LOADES1F_NS4_39AutoVectorizingCopyWithAssumedAlignmentILi128EEENS4_14SM90_TMA_STOREES1F_S22_S22_EEEvvEEEEvNT_6ParamsE:
[----:B------:R-:W1:Y:S01]  /*0000*/  LDC R1, c[0x0][0x37c] ;  /* 0x0000df00ff017b82 */ /* 0x000e620000000800 */
[----:B------:R-:W2:Y:S01]  /*0010*/  S2R R69, SR_TID.X ;  /* 0x0000000000457919 */ /* 0x000ea20000002100 */
[----:B------:R-:W3:Y:S06]  /*0020*/  LDCU.64 UR6, c[0x0][0x890] ;  /* 0x00011200ff0677ac */ /* 0x000eec0008000a00 */
[----:B------:R-:W4:Y:S01]  /*0030*/  S2UR UR54, SR_CgaCtaId ;  /* 0x00000000003679c3 */ /* 0x000f220000008800 */
[----:B------:R-:W-:Y:S01]  /*0040*/  PRMT R80, RZ, 0x7610, R80 ;  /* 0x00007610ff507816 */ /* 0x000fe20000000050 */
[----:B------:R-:W1:Y:S01]  /*0050*/  LDCU.64 UR52, c[0x0][0x358] ;  /* 0x00006b00ff3477ac */ /* 0x000e620008000a00 */
[----:B------:R-:W-:-:S02]  /*0060*/  ELECT P0, URZ, PT ;  /* 0x0000000000ff782f */ /* 0x000fc40003800000 */
[----:B---3--:R-:W-:-:S04]  /*0070*/  ISETP.NE.U32.AND P1, PT, RZ, UR6, PT ;  /* 0x00000006ff007c0c */ /* 0x008fc8000bf25070 */
[----:B------:R-:W-:Y:S01]  /*0080*/  ISETP.NE.AND.EX P2, PT, RZ, UR7, PT, P1 ;  /* 0x00000007ff007c0c */ /* 0x000fe2000bf45310 */
[----:B----4-:R-:W-:Y:S02]  /*0090*/  ULOP3.LUT UR18, UR54, 0x1, URZ, 0xc0, !UPT ;  /* 0x0000000136127892 */ /* 0x010fe4000f8ec0ff */
[----:B------:R-:W-:Y:S01]  /*00a0*/  ULOP3.LUT UR17, UR54, 0x1, URZ, 0x3c, !UPT ;  /* 0x0000000136117892 */ /* 0x000fe2000f8e3cff */
[----:B--2---:R-:W-:-:S05]  /*00b0*/  SHF.R.U32.HI R81, RZ, 0x5, R69 ;  /* 0x00000005ff517819 */ /* 0x004fca0000011645 */
[----:B------:R-:W2:Y:S02]  /*00c0*/  SHFL.IDX PT, R0, R81, RZ, 0x1f ;  /* 0x00001fff51007589 */ /* 0x000ea400000e0000 */
[----:B--2---:R-:W-:Y:S02]  /*00d0*/  R2UR UR11, R0 ;  /* 0x00000000000b72ca */ /* 0x004fe400000e0000 */
[----:B-1----:R-:W-:Y:S05]  /*00e0*/  @P2 BRA `(.L_x_0) ;  /* 0x00000000002c2947 */ /* 0x002fea0003800000 */
[----:B------:R-:W1:Y:S02]  /*00f0*/  LDCU.64 UR4, c[0x0][0x888] ;  /* 0x00011100ff0477ac */ /* 0x000e640008000a00 */
[----:B-1----:R-:W-:-:S04]  /*0100*/  UISETP.NE.U32.AND UP0, UPT, UR4, URZ, UPT ;  /* 0x000000ff0400728c */ /* 0x002fc8000bf05070 */
[----:B------:R-:W-:-:S09]  /*0110*/  UISETP.NE.AND.EX UP0, UPT, UR5, URZ, UPT, UP0 ;  /* 0x000000ff0500728c */ /* 0x000fd2000bf05300 */
[----:B------:R-:W-:Y:S05]  /*0120*/  BRA.U !UP0, `(.L_x_1) ;  /* 0x0000000108107547 */ /* 0x000fea000b800000 */
[----:B------:R-:W1:Y:S02]  /*0130*/  LDC.64 R2, c[0x0][0x888] ;  /* 0x00022200ff027b82 */ /* 0x000e640000000a00 */
[----:B-1----:R1:W5:Y:S01]  /*0140*/  LDG.E R39, desc[UR52][R2.64] ;  /* 0x0000003402277981 */ /* 0x002362000c1e1900 */
[----:B------:R-:W-:Y:S01]  /*0150*/  HFMA2 R80, -RZ, RZ, 0, 5.9604644775390625e-08 ;  /* 0x00000001ff507431 */ /* 0x000fe200000001ff */
[----:B------:R-:W-:Y:S05]  /*0160*/  BRA `(.L_x_0) ;  /* 0x00000000000c7947 */ /* 0x000fea0003800000 */
.L_x_1:
[----:B------:R-:W1:Y:S01]  /*0170*/  LDCU UR4, c[0x0][0x880] ;  /* 0x00011000ff0477ac */ /* 0x000e620008000800 */
[----:B------:R-:W-:Y:S01]  /*0180*/  HFMA2 R80, -RZ, RZ, 0, 5.9604644775390625e-08 ;  /* 0x00000001ff507431 */ /* 0x000fe200000001ff */
[----:B-1----:R-:W-:-:S07]  /*0190*/  MOV R39, UR4 ;  /* 0x0000000400277c02 */ /* 0x002fce0008000f00 */
.L_x_0:
[----:B------:R-:W2:Y:S02]  /*01a0*/  LDCU.64 UR4, c[0x0][0x8b0] ;  /* 0x00011600ff0477ac */ /* 0x000ea40008000a00 */
[----:B--2---:R-:W-:-:S04]  /*01b0*/  UISETP.NE.U32.AND UP0, UPT, UR4, URZ, UPT ;  /* 0x000000ff0400728c */ /* 0x004fc8000bf05070 */
[----:B------:R-:W-:-:S09]  /*01c0*/  UISETP.NE.AND.EX UP0, UPT, UR5, URZ, UPT, UP0 ;  /* 0x000000ff0500728c */ /* 0x000fd2000bf05300 */
[----:B------:R-:W-:Y:S05]  /*01d0*/  BRA.U UP0, `(.L_x_2) ;  /* 0x0000000100247547 */ /* 0x000fea000b800000 */
[----:B------:R-:W2:Y:S02]  /*01e0*/  LDCU.64 UR4, c[0x0][0x8a8] ;  /* 0x00011500ff0477ac */ /* 0x000ea40008000a00 */
[----:B--2---:R-:W-:-:S04]  /*01f0*/  UISETP.NE.U32.AND UP0, UPT, UR4, URZ, UPT ;  /* 0x000000ff0400728c */ /* 0x004fc8000bf05070 */
[----:B------:R-:W-:-:S09]  /*0200*/  UISETP.NE.AND.EX UP0, UPT, UR5, URZ, UPT, UP0 ;  /* 0x000000ff0500728c */ /* 0x000fd2000bf05300 */
[----:B------:R-:W-:Y:S05]  /*0210*/  BRA.U !UP0, `(.L_x_3) ;  /* 0x00000001080c7547 */ /* 0x000fea000b800000 */
[----:B-1----:R-:W1:Y:S02]  /*0220*/  LDC.64 R2, c[0x0][0x8a8] ;  /* 0x00022a00ff027b82 */ /* 0x002e640000000a00 */
[----:B-1----:R2:W5:Y:S01]  /*0230*/  LDG.E R38, desc[UR52][R2.64] ;  /* 0x0000003402267981 */ /* 0x002562000c1e1900 */
[----:B------:R-:W-:Y:S05]  /*0240*/  BRA `(.L_x_2) ;  /* 0x0000000000087947 */ /* 0x000fea0003800000 */
.L_x_3:
[----:B------:R-:W2:Y:S02]  /*0250*/  LDCU UR4, c[0x0][0x8a0] ;  /* 0x00011400ff0477ac */ /* 0x000ea40008000800 */
[----:B--2---:R-:W-:Y:S02]  /*0260*/  MOV R38, UR4 ;  /* 0x0000000400267c02 */ /* 0x004fe40008000f00 */
.L_x_2:
[----:B------:R-:W-:Y:S01]  /*0270*/  IMAD.U32 R0, RZ, RZ, UR11 ;  /* 0x0000000bff007e24 */ /* 0x000fe2000f8e00ff */
[----:B------:R-:W-:Y:S04]  /*0280*/  BSSY.RECONVERGENT B0, `(.L_x_4) ;  /* 0x000000c000007945 */ /* 0x000fe80003800200 */
[C---:B------:R-:W-:Y:S02]  /*0290*/  ISETP.NE.OR P3, PT, R0.reuse, 0x1, !P0 ;  /* 0x000000010000780c */ /* 0x040fe40004765670 */
[----:B------:R-:W-:-:S11]  /*02a0*/  ISETP.NE.OR P2, PT, R0, 0x3, !P0 ;  /* 0x000000030000780c */ /* 0x000fd60004745670 */
[----:B------:R-:W-:Y:S05]  /*02b0*/  @P3 BRA `(.L_x_5) ;  /* 0x0000000000203947 */ /* 0x000fea0003800000 */
[----:B------:R-:W3:Y:S02]  /*02c0*/  LDCU.64 UR4, c[0x0][0x348] ;  /* 0x00006900ff0477ac */ /* 0x000ee40008000a00 */
[----:B---3--:R-:W-:Y:S02]  /*02d0*/  UIADD3 UR8, UP1, UPT, UR4, 0x80, URZ ;  /* 0x0000008004087890 */ /* 0x008fe4000ff3e0ff */
[----:B------:R-:W-:Y:S02]  /*02e0*/  UIADD3 UR4, UP0, UPT, UR4, 0x180, URZ ;  /* 0x0000018004047890 */ /* 0x000fe4000ff1e0ff */
[----:B------:R-:W-:Y:S02]  /*02f0*/  UIADD3.X UR9, UPT, UPT, URZ, UR5, URZ, UP1, !UPT ;  /* 0x00000005ff097290 */ /* 0x000fe40008ffe4ff */
[----:B------:R-:W-:-:S07]  /*0300*/  UIADD3.X UR5, UPT, UPT, URZ, UR5, URZ, UP0, !UPT ;  /* 0x00000005ff057290 */ /* 0x000fce00087fe4ff */
[----:B------:R3:W-:Y:S02]  /*0310*/  UTMACCTL.PF [UR8] ;  /* 0x00000000080079b9 */ /* 0x0007e40008040000 */
[----:B------:R3:W-:Y:S02]  /*0320*/  UTMACCTL.PF [UR4] ;  /* 0x00000000040079b9 */ /* 0x0007e40008040000 */
[----:B---3--:R-:W-:Y:S01]  /*0330*/  NOP ;  /* 0x0000000000007918 */ /* 0x008fe20000000000 */
.L_x_5:
[----:B------:R-:W-:Y:S05]  /*0340*/  BSYNC.RECONVERGENT B0 ;  /* 0x0000000000007941 */ /* 0x000fea0003800200 */
.L_x_4:
[----:B------:R-:W-:Y:S04]  /*0350*/  BSSY.RECONVERGENT B0, `(.L_x_6) ;  /* 0x000000a000007945 */ /* 0x000fe80003800200 */
        /* <DEDUP_REMOVED lines=9> */
.L_x_7:
[----:B------:R-:W-:Y:S05]  /*03f0*/  BSYNC.RECONVERGENT B0 ;  /* 0x0000000000007941 */ /* 0x000fea0003800200 */
.L_x_6:
[----:B------:R-:W3:Y:S01]  /*0400*/  LDCU.64 UR4, c[0x0][0x888] ;  /* 0x00011100ff0477ac */ /* 0x000ee20008000a00 */
[----:B------:R-:W-:Y:S01]  /*0410*/  ISETP.NE.AND.EX P1, PT, RZ, UR7, PT, P1 ;  /* 0x00000007ff007c0c */ /* 0x000fe2000bf25310 */
[----:B------:R-:W-:Y:S01]  /*0420*/  UPLOP3.LUT UP5, UPT, UPT, UPT, UPT, 0x80, 0x8 ;  /* 0x000000000008789c */ /* 0x000fe20003faf070 */
[----:B---3--:R-:W-:-:S04]  /*0430*/  ISETP.NE.U32.AND P2, PT, RZ, UR4, PT ;  /* 0x00000004ff007c0c */ /* 0x008fc8000bf45070 */
[----:B------:R-:W-:-:S13]  /*0440*/  ISETP.NE.AND.EX P2, PT, RZ, UR5, PT, P2 ;  /* 0x00000005ff007c0c */ /* 0x000fda000bf45320 */
[----:B------:R-:W-:Y:S05]  /*0450*/  @P2 BRA P1, `(.L_x_8) ;  /* 0x0000000000282947 */ /* 0x000fea0000800000 */
[----:B------:R-:W-:Y:S01]  /*0460*/  UISETP.NE.U32.AND UP0, UPT, UR6, URZ, UPT ;  /* 0x000000ff0600728c */ /* 0x000fe2000bf05070 */
[----:B-----5:R-:W-:Y:S01]  /*0470*/  FSETP.NEU.AND P1, PT, R39, RZ, PT ;  /* 0x000000ff2700720b */ /* 0x020fe20003f2d000 */
[----:B------:R-:W-:Y:S02]  /*0480*/  UISETP.NE.U32.AND UP2, UPT, UR4, URZ, UPT ;  /* 0x000000ff0400728c */ /* 0x000fe4000bf45070 */
[----:B------:R-:W-:Y:S02]  /*0490*/  UISETP.NE.AND.EX UP1, UPT, UR7, URZ, UPT, UP0 ;  /* 0x000000ff0700728c */ /* 0x000fe4000bf25300 */
[----:B------:R-:W-:-:S04]  /*04a0*/  UISETP.NE.AND.EX UP0, UPT, UR5, URZ, UPT, UP2 ;  /* 0x000000ff0500728c */ /* 0x000fc8000bf05320 */
[----:B------:R-:W-:-:S04]  /*04b0*/  USEL UR4, URZ, 0xffffffff, UP0 ;  /* 0xffffffffff047887 */ /* 0x000fc80008000000 */
[----:B------:R-:W-:Y:S01]  /*04c0*/  VOTEU.ANY UP0, P1 ;  /* 0x0000000000ff7886 */ /* 0x000fe20000800100 */
[----:B------:R-:W-:-:S04]  /*04d0*/  @!UP1 USEL UR4, URZ, 0xffffffff, UP0 ;  /* 0xffffffffff049887 */ /* 0x000fc80008000000 */
[----:B------:R-:W-:-:S04]  /*04e0*/  ULOP3.LUT UR4, UR4, 0x1, URZ, 0xc0, !UPT ;  /* 0x0000000104047892 */ /* 0x000fc8000f8ec0ff */
[----:B------:R-:W-:-:S11]  /*04f0*/  UISETP.NE.U32.AND UP5, UPT, UR4, 0x1, UPT ;  /* 0x000000010400788c */ /* 0x000fd6000bfa5070 */
.L_x_8:
[----:B------:R-:W3:Y:S01]  /*0500*/  SHFL.IDX PT, R0, R81, RZ, 0x1f ;  /* 0x00001fff51007589 */ /* 0x000ee200000e0000 */
[----:B------:R-:W-:-:S04]  /*0510*/  UISETP.NE.AND UP0, UPT, UR11, 0x2, UPT ;  /* 0x000000020b00788c */ /* 0x000fc8000bf05270 */
[----:B------:R-:W-:Y:S02]  /*0520*/  UISETP.EQ.AND UP1, UPT, UR18, URZ, !UP0 ;  /* 0x000000ff1200728c */ /* 0x000fe4000c722270 */
[----:B------:R-:W-:-:S04]  /*0530*/  USEL UR26, URZ, 0x1, UP0 ;  /* 0x00000001ff1a7887 */ /* 0x000fc80008000000 */
[----:B------:R-:W-:Y:S02]  /*0540*/  PLOP3.LUT P3, PT, P0, PT, UP1, 0x80, 0x8 ;  /* 0x000000000008781c */ /* 0x000fe4000076f018 */
[----:B---3--:R-:W-:-:S13]  /*0550*/  ISETP.NE.AND P1, PT, R0, RZ, PT ;  /* 0x000000ff0000720c */ /* 0x008fda0003f25270 */
[----:B------:R-:W-:Y:S05]  /*0560*/  @P1 BRA `(.L_x_9) ;  /* 0x0000000400601947 */ /* 0x000fea0003800000 */
[----:B------:R-:W-:Y:S01]  /*0570*/  ELECT P1, URZ, PT ;  /* 0x0000000000ff782f */ /* 0x000fe20003820000 */
[----:B------:R-:W-:-:S12]  /*0580*/  BSSY.RECONVERGENT B0, `(.L_x_9) ;  /* 0x0000056000007945 */ /* 0x000fd80003800200 */
[----:B------:R-:W-:Y:S05]  /*0590*/  @!P1 BRA `(.L_x_10) ;  /* 0x0000000400509947 */ /* 0x000fea0003800000 */
[----:B------:R-:W-:Y:S01]  /*05a0*/  UMOV UR6, 0x400 ;  /* 0x0000040000067882 */ /* 0x000fe20000000000 */
[----:B------:R-:W-:Y:S01]  /*05b0*/  UMOV UR5, 0x1 ;  /* 0x0000000100057882 */ /* 0x000fe20000000000 */
[----:B------:R-:W-:Y:S01]  /*05c0*/  UMOV UR4, 0x3 ;  /* 0x0000000300047882 */ /* 0x000fe20000000000 */
[----:B------:R-:W-:Y:S02]  /*05d0*/  ULEA UR6, UR54, UR6, 0x18 ;  /* 0x0000000636067291 */ /* 0x000fe4000f8ec0ff */
[----:B------:R-:W-:-:S04]  /*05e0*/  UIADD3 UR8, UPT, UPT, -UR5, 0x100000, URZ ;  /* 0x0010000005087890 */ /* 0x000fc8000fffe1ff */
[----:B------:R-:W-:Y:S02]  /*05f0*/  USHF.L.U32 UR9, UR8, 0xb, URZ ;  /* 0x0000000b08097899 */ /* 0x000fe400080006ff */
[----:B------:R-:W-:Y:S02]  /*0600*/  USHF.L.U32 UR8, UR8, 0x1, URZ ;  /* 0x0000000108087899 */ /* 0x000fe400080006ff */
[----:B------:R-:W-:-:S04]  /*0610*/  UIADD3 UR4, UPT, UPT, -UR4, 0x100000, URZ ;  /* 0x0010000004047890 */ /* 0x000fc8000fffe1ff */
[----:B------:R-:W-:Y:S02]  /*0620*/  USHF.L.U32 UR5, UR4, 0xb, URZ ;  /* 0x0000000b04057899 */ /* 0x000fe400080006ff */
[----:B------:R-:W-:Y:S01]  /*0630*/  USHF.L.U32 UR4, UR4, 0x1, URZ ;  /* 0x0000000104047899 */ /* 0x000fe200080006ff */
[----:B------:R-:W3:Y:S03]  /*0640*/  FENCE.VIEW.ASYNC.S ;  /* 0x00000000000073c6 */ /* 0x000ee60000000000 */
[----:B---3--:R3:W4:Y:S08]  /*0650*/  SYNCS.EXCH.64 URZ, [UR6], UR8 ;  /* 0x0000000806ff75b2 */ /* 0x0087300008000100 */
[----:B------:R3:W1:Y:S01]  /*0660*/  SYNCS.EXCH.64 URZ, [UR6+0x120], UR4 ;  /* 0x0001200406ff75b2 */ /* 0x0006620008000100 */
        /* <DEDUP_REMOVED lines=69> */
[----:B------:R3:W1:Y:S02]  /*0ac0*/  SYNCS.EXCH.64 URZ, [UR6+0x238], UR4 ;  /* 0x0002380406ff75b2 */ /* 0x0006640008000100 */
[----:B---34-:R-:W-:Y:S01]  /*0ad0*/  NOP ;  /* 0x0000000000007918 */ /* 0x018fe20000000000 */
.L_x_10:
[----:B------:R-:W-:Y:S05]  /*0ae0*/  BSYNC.RECONVERGENT B0 ;  /* 0x0000000000007941 */ /* 0x000fea0003800200 */
.L_x_9:
[----:B------:R-:W3:Y:S01]  /*0af0*/  SHFL.IDX PT, R0, R81, RZ, 0x1f ;  /* 0x00001fff51007589 */ /* 0x000ee200000e0000 */
[----:B------:R-:W-:Y:S01]  /*0b00*/  NOP ;  /* 0x0000000000007918 */ /* 0x000fe20000000000 */
[----:B---3--:R-:W-:-:S13]  /*0b10*/  ISETP.NE.AND P1, PT, R0, 0x1, PT ;  /* 0x000000010000780c */ /* 0x008fda0003f25270 */
[----:B------:R-:W-:Y:S05]  /*0b20*/  @P1 BRA `(.L_x_11) ;  /* 0x00000000003c1947 */ /* 0x000fea0003800000 */
        /* <DEDUP_REMOVED lines=10> */
[----:B------:R-:W-:Y:S01]  /*0bd0*/  ELECT P1, URZ, PT ;  /* 0x0000000000ff782f */ /* 0x000fe20003820000 */
[----:B------:R-:W3:Y:S02]  /*0be0*/  FENCE.VIEW.ASYNC.S ;  /* 0x00000000000073c6 */ /* 0x000ee40000000000 */
[----:B---3--:R3:W4:Y:S08]  /*0bf0*/  SYNCS.EXCH.64 URZ, [UR6+0x240], UR8 ;  /* 0x0002400806ff75b2 */ /* 0x0087300008000100 */
[----:B------:R3:W1:Y:S01]  /*0c00*/  SYNCS.EXCH.64 URZ, [UR6+0x248], UR4 ;  /* 0x0002480406ff75b2 */ /* 0x0006620008000100 */
[----:B------:R-:W-:Y:S01]  /*0c10*/  NOP ;  /* 0x0000000000007918 */ /* 0x000fe20000000000 */
.L_x_11:
[----:B------:R-:W2:Y:S01]  /*0c20*/  SHFL.IDX PT, R0, R81, RZ, 0x1f ;  /* 0x00001fff51007589 */ /* 0x000ea200000e0000 */
[----:B------:R-:W-:Y:S01]  /*0c30*/  NOP ;  /* 0x0000000000007918 */ /* 0x000fe20000000000 */
[----:B--2---:R-:W-:-:S13]  /*0c40*/  ISETP.NE.AND P1, PT, R0, 0x3, PT ;  /* 0x000000030000780c */ /* 0x004fda0003f25270 */
[----:B------:R-:W-:Y:S05]  /*0c50*/  @P1 BRA `(.L_x_12) ;  /* 0x00000000002c1947 */ /* 0x000fea0003800000 */
[----:B---3--:R-:W-:Y:S01]  /*0c60*/  UMOV UR5, 0x400 ;  /* 0x0000040000057882 */ /* 0x008fe20000000000 */
[----:B------:R-:W-:Y:S01]  /*0c70*/  UMOV UR4, 0x20 ;  /* 0x0000002000047882 */ /* 0x000fe20000000000 */
[----:B------:R-:W-:Y:S02]  /*0c80*/  ULEA UR5, UR54, UR5, 0x18 ;  /* 0x0000000536057291 */ /* 0x000fe4000f8ec0ff */
[----:B------:R-:W-:-:S04]  /*0c90*/  UIADD3 UR6, UPT, UPT, -UR4, 0x100000, URZ ;  /* 0x0010000004067890 */ /* 0x000fc8000fffe1ff */
[----:B------:R-:W-:Y:S02]  /*0ca0*/  USHF.L.U32 UR7, UR6, 0xb, URZ ;  /* 0x0000000b06077899 */ /* 0x000fe400080006ff */
[----:B------:R-:W-:Y:S01]  /*0cb0*/  USHF.L.U32 UR6, UR6, 0x1, URZ ;  /* 0x0000000106067899 */ /* 0x000fe200080006ff */
[----:B------:R-:W-:Y:S01]  /*0cc0*/  ELECT P1, URZ, PT ;  /* 0x0000000000ff782f */ /* 0x000fe20003820000 */
[----:B------:R-:W2:Y:S10]  /*0cd0*/  FENCE.VIEW.ASYNC.S ;  /* 0x00000000000073c6 */ /* 0x000eb40000000000 */
[----:B--2---:R2:W3:Y:S01]  /*0ce0*/  SYNCS.EXCH.64 URZ, [UR5+0x250], UR6 ;  /* 0x0002500605ff75b2 */ /* 0x0044e20008000100 */
[----:B------:R2:W1:Y:S01]  /*0cf0*/  SYNCS.EXCH.64 URZ, [UR5+0x258], UR6 ;  /* 0x0002580605ff75b2 */ /* 0x0004620008000100 */
[----:B------:R-:W-:Y:S01]  /*0d00*/  NOP ;  /* 0x0000000000007918 */ /* 0x000fe20000000000 */
.L_x_12:
[----:B------:R-:W4:Y:S01]  /*0d10*/  SHFL.IDX PT, R0, R81, RZ, 0x1f ;  /* 0x00001fff51007589 */ /* 0x000f2200000e0000 */
[----:B------:R-:W-:Y:S01]  /*0d20*/  NOP ;  /* 0x0000000000007918 */ /* 0x000fe20000000000 */
[----:B----4-:R-:W-:-:S13]  /*0d30*/  ISETP.NE.AND P1, PT, R0, 0x4, PT ;  /* 0x000000040000780c */ /* 0x010fda0003f25270 */
[----:B------:R-:W-:Y:S05]  /*0d40*/  @P1 BRA `(.L_x_13) ;  /* 0x0000000000481947 */ /* 0x000fea0003800000 */
[----:B--23--:R-:W-:Y:S01]  /*0d50*/  UMOV UR6, 0x720 ;  /* 0x0000072000067882 */ /* 0x00cfe20000000000 */
[----:B------:R-:W-:Y:S01]  /*0d60*/  UMOV UR5, 0x400 ;  /* 0x0000040000057882 */ /* 0x000fe20000000000 */
[----:B------:R-:W-:Y:S01]  /*0d70*/  USEL UR6, UR6, 0x620, UP5 ;  /* 0x0000062006067887 */ /* 0x000fe2000a800000 */
        /* <DEDUP_REMOVED lines=9> */
[----:B------:R-:W2:Y:S02]  /*0e10*/  FENCE.VIEW.ASYNC.S ;  /* 0x00000000000073c6 */ /* 0x000ea40000000000 */
[----:B--2---:R4:W2:Y:S08]  /*0e20*/  SYNCS.EXCH.64 URZ, [UR5+0x260], UR8 ;  /* 0x0002600805ff75b2 */ /* 0x0048b00008000100 */
[----:B------:R4:W3:Y:S01]  /*0e30*/  SYNCS.EXCH.64 URZ, [UR5+0x270], UR6 ;  /* 0x0002700605ff75b2 */ /* 0x0008e20008000100 */
[----:B------:R4:W1:Y:S01]  /*0e40*/  SYNCS.EXCH.64 URZ, [UR5+0x268], UR8 ;  /* 0x0002680805ff75b2 */ /* 0x0008620008000100 */
[----:B------:R4:W1:Y:S02]  /*0e50*/  SYNCS.EXCH.64 URZ, [UR5+0x278], UR6 ;  /* 0x0002780605ff75b2 */ /* 0x0008640008000100 */
[----:B----4-:R-:W-:Y:S01]  /*0e60*/  NOP ;  /* 0x0000000000007918 */ /* 0x010fe20000000000 */
.L_x_13:
[----:B------:R-:W4:Y:S01]  /*0e70*/  SHFL.IDX PT, R0, R81, RZ, 0x1f ;  /* 0x00001fff51007589 */ /* 0x000f2200000e0000 */
[----:B------:R-:W-:Y:S01]  /*0e80*/  NOP ;  /* 0x0000000000007918 */ /* 0x000fe20000000000 */
[----:B----4-:R-:W-:-:S13]  /*0e90*/  ISETP.NE.AND P1, PT, R0, 0x5, PT ;  /* 0x000000050000780c */ /* 0x010fda0003f25270 */
[----:B------:R-:W-:Y:S05]  /*0ea0*/  @P1 BRA `(.L_x_14) ;  /* 0x0000000000541947 */ /* 0x000fea0003800000 */
[----:B--23--:R-:W-:Y:S01]  /*0eb0*/  UMOV UR6, 0x400 ;  /* 0x0000040000067882 */ /* 0x00cfe20000000000 */
        /* <DEDUP_REMOVED lines=14> */
[----:B------:R4:W1:Y:S01]  /*0fa0*/  SYNCS.EXCH.64 URZ, [UR6+0x2a8], UR4 ;  /* 0x0002a80406ff75b2 */ /* 0x0008620008000100 */
[----:B------:R4:W1:Y:S01]  /*0fb0*/  SYNCS.EXCH.64 URZ, [UR6+0x290], UR8 ;  /* 0x0002900806ff75b2 */ /* 0x0008620008000100 */
[----:B------:R4:W1:Y:S01]  /*0fc0*/  SYNCS.EXCH.64 URZ, [UR6+0x2b0], UR4 ;  /* 0x0002b00406ff75b2 */ /* 0x0008620008000100 */
[----:B------:R4:W1:Y:S01]  /*0fd0*/  SYNCS.EXCH.64 URZ, [UR6+0x298], UR8 ;  /* 0x0002980806ff75b2 */ /* 0x0008620008000100 */
[----:B------:R4:W1:Y:S02]  /*0fe0*/  SYNCS.EXCH.64 URZ, [UR6+0x2b8], UR4 ;  /* 0x0002b80406ff75b2 */ /* 0x0008640008000100 */
[----:B----4-:R-:W-:Y:S01]  /*0ff0*/  NOP ;  /* 0x0000000000007918 */ /* 0x010fe20000000000 */
.L_x_14:
[----:B------:R-:W4:Y:S01]  /*1000*/  SHFL.IDX PT, R0, R81, RZ, 0x1f ;  /* 0x00001fff51007589 */ /* 0x000f2200000e0000 */
[----:B------:R-:W-:Y:S01]  /*1010*/  ISETP.NE.OR P0, PT, RZ, UR11, !P0 ;  /* 0x0000000bff007c0c */ /* 0x000fe2000c705670 */
[----:B------:R-:W-:Y:S01]  /*1020*/  NOP ;  /* 0x0000000000007918 */ /* 0x000fe20000000000 */
[----:B----4-:R-:W-:-:S13]  /*1030*/  ISETP.NE.AND P1, PT, R0, 0x3, PT ;  /* 0x000000030000780c */ /* 0x010fda0003f25270 */
[----:B------:R-:W-:Y:S05]  /*1040*/  @P1 BRA `(.L_x_15) ;  /* 0x0000000000341947 */ /* 0x000fea0003800000 */
[----:B--23--:R-:W-:Y:S01]  /*1050*/  UMOV UR5, 0x400 ;  /* 0x0000040000057882 */ /* 0x00cfe20000000000 */
[----:B------:R-:W-:Y:S01]  /*1060*/  UMOV UR4, 0x20 ;  /* 0x0000002000047882 */ /* 0x000fe20000000000 */
[----:B------:R-:W-:Y:S02]  /*1070*/  ULEA UR5, UR54, UR5, 0x18 ;  /* 0x0000000536057291 */ /* 0x000fe4000f8ec0ff */
[----:B------:R-:W-:-:S04]  /*1080*/  UIADD3 UR6, UPT, UPT, -UR4, 0x100000, URZ ;  /* 0x0010000004067890 */ /* 0x000fc8000fffe1ff */
[----:B------:R-:W-:Y:S02]  /*1090*/  USHF.L.U32 UR7, UR6, 0xb, URZ ;  /* 0x0000000b06077899 */ /* 0x000fe400080006ff */
[----:B------:R-:W-:Y:S01]  /*10a0*/  USHF.L.U32 UR6, UR6, 0x1, URZ ;  /* 0x0000000106067899 */ /* 0x000fe200080006ff */
[----:B------:R-:W-:Y:S01]  /*10b0*/  ELECT P1, URZ, PT ;  /* 0x0000000000ff782f */ /* 0x000fe20003820000 */
[----:B------:R-:W2:Y:S10]  /*10c0*/  FENCE.VIEW.ASYNC.S ;  /* 0x00000000000073c6 */ /* 0x000eb40000000000 */
[----:B--2---:R4:W2:Y:S01]  /*10d0*/  SYNCS.EXCH.64 URZ, [UR5+0x2c0], UR6 ;  /* 0x0002c00605ff75b2 */ /* 0x0048a20008000100 */
[----:B------:R4:W3:Y:S01]  /*10e0*/  SYNCS.EXCH.64 URZ, [UR5+0x2d0], UR6 ;  /* 0x0002d00605ff75b2 */ /* 0x0008e20008000100 */
[----:B------:R4:W1:Y:S01]  /*10f0*/  SYNCS.EXCH.64 URZ, [UR5+0x2c8], UR6 ;  /* 0x0002c80605ff75b2 */ /* 0x0008620008000100 */
[----:B------:R4:W1:Y:S02]  /*1100*/  SYNCS.EXCH.64 URZ, [UR5+0x2d8], UR6 ;  /* 0x0002d80605ff75b2 */ /* 0x0008640008000100 */
[----:B----4-:R-:W-:Y:S01]  /*1110*/  NOP ;  /* 0x0000000000007918 */ /* 0x010fe20000000000 */
.L_x_15:
[----:B------:R-:W4:Y:S01]  /*1120*/  LDCU UR12, c[0x0][0x36c] ;  /* 0x00006d80ff0c77ac */ /* 0x000f220008000800 */
[----:B------:R-:W-:Y:S01]  /*1130*/  LOP3.LUT R0, R69, 0x1f, RZ, 0xc0, !PT ;  /* 0x0000001f45007812 */ /* 0x000fe200078ec0ff */
[----:B------:R-:W-:Y:S01]  /*1140*/  NOP ;  /* 0x0000000000007918 */ /* 0x000fe20000000000 */
[----:B------:R-:W-:Y:S01]  /*1150*/  VOTEU.ALL UP0, P0 ;  /* 0x0000000000ff7886 */ /* 0x000fe20000000000 */
[----:B--23--:R-:W-:Y:S01]  /*1160*/  UMOV UR6, 0x20 ;  /* 0x0000002000067882 */ /* 0x00cfe20000000000 */
[----:B------:R-:W-:-:S03]  /*1170*/  UISETP.NE.AND UP6, UPT, UR11, URZ, UPT ;  /* 0x000000ff0b00728c */ /* 0x000fc6000bfc5270 */
[----:B------:R-:W-:Y:S01]  /*1180*/  @!UP0 UMOV UR4, 0x400 ;  /* 0x0000040000048882 */ /* 0x000fe20000000000 */
[----:B------:R-:W-:-:S04]  /*1190*/  @!UP0 UIADD3 UR6, UPT, UPT, -UR6, 0x100000, URZ ;  /* 0x0010000006068890 */ /* 0x000fc8000fffe1ff */
[----:B------:R-:W-:Y:S02]  /*11a0*/  @!UP0 USHF.L.U32 UR7, UR6, 0xb, URZ ;  /* 0x0000000b06078899 */ /* 0x000fe400080006ff */
[----:B------:R-:W-:Y:S02]  /*11b0*/  @!UP0 USHF.L.U32 UR6, UR6, 0x1, URZ ;  /* 0x0000000106068899 */ /* 0x000fe400080006ff */
[----:B------:R-:W-:Y:S01]  /*11c0*/  @!UP0 ULEA UR4, UR54, UR4, 0x18 ;  /* 0x0000000436048291 */ /* 0x000fe2000f8ec0ff */
[----:B------:R-:W-:Y:S01]  /*11d0*/  VOTEU.ALL UP0, P0 ;  /* 0x0000000000ff7886 */ /* 0x000fe20000000000 */
[----:B----4-:R-:W-:Y:S01]  /*11e0*/  UISETP.EQ.U32.AND UP1, UPT, UR12, 0x1, UPT ;  /* 0x000000010c00788c */ /* 0x010fe2000bf22070 */
[----:B------:R-:W2:Y:S09]  /*11f0*/  FENCE.VIEW.ASYNC.S ;  /* 0x00000000000073c6 */ /* 0x000eb20000000000 */
[----:B--2---:R2:W3:Y:S02]  /*1200*/  @!UP0 SYNCS.EXCH.64 URZ, [UR4+0x2e0], UR6 ;  /* 0x0002e00604ff85b2 */ /* 0x0044e40008000100 */
[----:B--2---:R-:W-:Y:S01]  /*1210*/  UP2UR UR4, UPR, URZ, 0x2 ;  /* 0x00000002ff047883 */ /* 0x004fe20008000000 */
[----:B------:R-:W-:Y:S11]  /*1220*/  BRA.U !UP1, `(.L_x_16) ;  /* 0x0000000109087547 */ /* 0x000ff6000b800000 */
[----:B-1-3--:R-:W-:Y:S01]  /*1230*/  UCGABAR_ARV ;  /* 0x00000000000079c7 */ /* 0x00afe20008000000 */
[----:B------:R-:W-:Y:S05]  /*1240*/  BRA `(.L_x_17) ;  /* 0x0000000000047947 */ /* 0x000fea0003800000 */
.L_x_16:
[----:B-1-3--:R-:W-:Y:S01]  /*1250*/  NOP ;  /* 0x0000000000007918 */ /* 0x00afe20000000000 */
.L_x_17:
[----:B------:R-:W1:Y:S01]  /*1260*/  S2UR UR10, SR_CTAID.X ;  /* 0x00000000000a79c3 */ /* 0x000e620000002500 */
[----:B------:R-:W-:-:S05]  /*1270*/  CS2R.32 R3, SR_CgaSize ;  /* 0x0000000000037805 */ /* 0x000fca0000008a00 */
[----:B------:R-:W-:-:S05]  /*1280*/  IMAD R3, R3, -0xa0, RZ ;  /* 0xffffff6003037824 */ /* 0x000fca00078e02ff */
[----:B------:R-:W-:-:S14]  /*1290*/  R2UR UR5, R3 ;  /* 0x00000000030572ca */ /* 0x000fdc00000e0000 */
[----:B------:R-:W2:Y:S01]  /*12a0*/  LDCU UR5, c[0x0][UR5+0x2b0] ;  /* 0x00005600050577ac */ /* 0x000ea20008000800 */
[----:B------:R-:W-:-:S05]  /*12b0*/  CS2R.32 R3, SR_CgaSize ;  /* 0x0000000000037805 */ /* 0x000fca0000008a00 */
[----:B------:R-:W-:-:S05]  /*12c0*/  IMAD R3, R3, -0xa0, RZ ;  /* 0xffffff6003037824 */ /* 0x000fca00078e02ff */
[----:B------:R-:W-:-:S14]  /*12d0*/  R2UR UR4, R3 ;  /* 0x00000000030472ca */ /* 0x000fdc00000e0000 */
[----:B------:R-:W3:Y:S01]  /*12e0*/  LDCU UR4, c[0x0][UR4+0x2b4] ;  /* 0x00005680040477ac */ /* 0x000ee20008000800 */
[----:B------:R-:W4:Y:S01]  /*12f0*/  S2UR UR51, SR_CTAID.Y ;  /* 0x00000000003379c3 */ /* 0x000f220000002600 */
[----:B------:R-:W-:-:S05]  /*1300*/  CS2R.32 R3, SR_CgaSize ;  /* 0x0000000000037805 */ /* 0x000fca0000008a00 */
[----:B------:R-:W-:-:S05]  /*1310*/  IMAD R3, R3, -0xa0, RZ ;  /* 0xffffff6003037824 */ /* 0x000fca00078e02ff */
[----:B------:R-:W-:-:S14]  /*1320*/  R2UR UR7, R3 ;  /* 0x00000000030772ca */ /* 0x000fdc00000e0000 */
[----:B------:R-:W3:Y:S01]  /*1330*/  LDCU UR7, c[0x0][UR7+0x2a0] ;  /* 0x00005400070777ac */ /* 0x000ee20008000800 */
[----:B------:R-:W-:-:S05]  /*1340*/  CS2R.32 R3, SR_CgaSize ;  /* 0x0000000000037805 */ /* 0x000fca0000008a00 */
[----:B------:R-:W-:-:S05]  /*1350*/  IMAD R3, R3, -0xa0, RZ ;  /* 0xffffff6003037824 */ /* 0x000fca00078e02ff */
[----:B------:R-:W-:-:S14]  /*1360*/  R2UR UR6, R3 ;  /* 0x00000000030672ca */ /* 0x000fdc00000e0000 */
[----:B------:R-:W3:Y:S01]  /*1370*/  LDCU UR6, c[0x0][UR6+0x2a4] ;  /* 0x00005480060677ac */ /* 0x000ee20008000800 */
[----:B------:R-:W-:Y:S02]  /*1380*/  USHF.R.U32.HI UR31, URZ, 0x1, UR54 ;  /* 0x00000001ff1f7899 */ /* 0x000fe40008011636 */
[----:B------:R-:W-:Y:S02]  /*1390*/  USHF.R.U32.HI UR30, URZ, 0x2, UR54 ;  /* 0x00000002ff1e7899 */ /* 0x000fe40008011636 */
[----:B------:R-:W-:Y:S01]  /*13a0*/  USHF.L.U32 UR15, UR54, 0x9, URZ ;  /* 0x00000009360f7899 */ /* 0x000fe200080006ff */
[----:B------:R-:W3:Y:S01]  /*13b0*/  LDCU UR20, c[0x0][0xb24] ;  /* 0x00016480ff1477ac */ /* 0x000ee20008000800 */
[----:B-1----:R-:W-:Y:S01]  /*13c0*/  I2FP.F32.U32 R3, UR10 ;  /* 0x0000000a00037c45 */ /* 0x002fe20008201000 */
[----:B------:R-:W1:Y:S04]  /*13d0*/  LDCU UR37, c[0x0][0xb24] ;  /* 0x00016480ff2577ac */ /* 0x000e680008000800 */
[----:B--2---:R-:W-:Y:S01]  /*13e0*/  FMUL R3, R3, UR5 ;  /* 0x0000000503037c20 */ /* 0x004fe20008400000 */
[----:B------:R-:W-:Y:S01]  /*13f0*/  ULOP3.LUT UR5, UR54, 0x3, URZ, 0xc0, !UPT ;  /* 0x0000000336057892 */ /* 0x000fe2000f8ec0ff */
[----:B----4-:R-:W-:Y:S01]  /*1400*/  I2FP.F32.U32 R2, UR51 ;  /* 0x0000003300027c45 */ /* 0x010fe20008201000 */
[----:B------:R-:W2:Y:S03]  /*1410*/  LDCU UR19, c[0x0][0xb30] ;  /* 0x00016600ff1377ac */ /* 0x000ea60008000800 */
[----:B------:R-:W4:Y:S01]  /*1420*/  F2I.U32.TRUNC.NTZ R3, R3 ;  /* 0x0000000300037305 */ /* 0x000f22000020f000 */
[----:B---3--:R-:W-:Y:S01]  /*1430*/  FMUL R2, R2, UR4 ;  /* 0x0000000402027c20 */ /* 0x008fe20008400000 */
[----:B------:R-:W-:-:S02]  /*1440*/  ULOP3.LUT UR4, UR54, 0x4, URZ, 0xc0, !UPT ;  /* 0x0000000436047892 */ /* 0x000fc4000f8ec0ff */
[----:B------:R-:W-:Y:S02]  /*1450*/  UISETP.GT.U32.AND UP1, UPT, UR5, 0xffff, UPT ;  /* 0x0000ffff0500788c */ /* 0x000fe4000bf24070 */
[----:B------:R-:W-:Y:S02]  /*1460*/  ULOP3.LUT UR4, UR4, 0x1, UR54, 0xf8, !UPT ;  /* 0x0000000104047892 */ /* 0x000fe4000f8ef836 */
[----:B------:R-:W3:Y:S01]  /*1470*/  F2I.U32.TRUNC.NTZ R2, R2 ;  /* 0x0000000200027305 */ /* 0x000ee2000020f000 */
[----:B------:R-:W-:Y:S01]  /*1480*/  UMOV UR14, 0x11 ;  /* 0x00000011000e7882 */ /* 0x000fe20000000000 */
[----:B------:R-:W-:Y:S01]  /*1490*/  UMOV UR13, 0x5 ;  /* 0x00000005000d7882 */ /* 0x000fe20000000000 */
[----:B------:R-:W-:Y:S02]  /*14a0*/  UISETP.GT.U32.AND UP0, UPT, UR4, 0xffff, UPT ;  /* 0x0000ffff0400788c */ /* 0x000fe4000bf04070 */
[----:B------:R-:W-:Y:S01]  /*14b0*/  USEL UR5, UR5, 0xffff, !UP1 ;  /* 0x0000ffff05057887 */ /* 0x000fe2000c800000 */
[----:B----4-:R-:W-:Y:S01]  /*14c0*/  R2UR UR49, R3 ;  /* 0x00000000033172ca */ /* 0x010fe200000e0000 */
[----:B------:R-:W-:Y:S01]  /*14d0*/  USEL UR4, UR4, 0xffff, !UP0 ;  /* 0x0000ffff04047887 */ /* 0x000fe2000c000000 */
[----:B------:R-:W-:-:S02]  /*14e0*/  PRMT R3, RZ, 0x7610, R3 ;  /* 0x00007610ff037816 */ /* 0x000fc40000000003 */
[----:B---3--:R-:W-:Y:S02]  /*14f0*/  R2UR UR48, R2 ;  /* 0x00000000023072ca */ /* 0x008fe400000e0000 */
[----:B------:R-:W-:-:S07]  /*1500*/  PRMT R2, RZ, 0x7610, R2 ;  /* 0x00007610ff027816 */ /* 0x000fce0000000002 */
[----:B------:R-:W-:-:S04]  /*1510*/  UIADD3 UR49, UPT, UPT, -UR49, URZ, URZ ;  /* 0x000000ff31317290 */ /* 0x000fc8000fffe1ff */
[----:B------:R-:W-:Y:S02]  /*1520*/  UIMAD UR49, UR7, UR49, UR10 ;  /* 0x00000031073172a4 */ /* 0x000fe4000f8e020a */
[----:B------:R-:W-:-:S04]  /*1530*/  UIADD3 UR48, UPT, UPT, -UR48, URZ, URZ ;  /* 0x000000ff30307290 */ /* 0x000fc8000fffe1ff */
[----:B------:R-:W-:Y:S01]  /*1540*/  UIMAD UR48, UR6, UR48, UR51 ;  /* 0x00000030063072a4 */ /* 0x000fe2000f8e0233 */
[----:B-12---:R-:W-:Y:S11]  /*1550*/  BRA.U UP6, `(.L_x_18) ;  /* 0x0000000106647547 */ /* 0x006ff6000b800000 */
[----:B------:R-:W-:Y:S02]  /*1560*/  UISETP.NE.AND UP0, UPT, UR48, URZ, UPT ;  /* 0x000000ff3000728c */ /* 0x000fe4000bf05270 */
[----:B------:R-:W-:Y:S02]  /*1570*/  UISETP.NE.AND UP2, UPT, UR48, 0x1, UPT ;  /* 0x000000013000788c */ /* 0x000fe4000bf45270 */
[----:B------:R-:W-:Y:S02]  /*1580*/  ULOP3.LUT UR7, UR49, 0x2, URZ, 0x3c, !UPT ;  /* 0x0000000231077892 */ /* 0x000fe4000f8e3cff */
[----:B------:R-:W-:Y:S02]  /*1590*/  UISETP.GT.U32.AND UP4, UPT, UR49, 0x1, UP0 ;  /* 0x000000013100788c */ /* 0x000fe40008784070 */
[----:B------:R-:W-:Y:S02]  /*15a0*/  UISETP.GT.U32.AND UP3, UPT, UR49, 0x1, UP2 ;  /* 0x000000013100788c */ /* 0x000fe40009764070 */
[----:B------:R-:W-:-:S02]  /*15b0*/  UISETP.GT.U32.AND UP1, UPT, UR7, 0x1, UP0 ;  /* 0x000000010700788c */ /* 0x000fc40008724070 */
[----:B------:R-:W-:Y:S02]  /*15c0*/  UISETP.GT.U32.AND UP0, UPT, UR7, 0x1, UP2 ;  /* 0x000000010700788c */ /* 0x000fe40009704070 */
[----:B------:R-:W-:Y:S02]  /*15d0*/  USEL UR8, URZ, 0x1, UP4 ;  /* 0x00000001ff087887 */ /* 0x000fe4000a000000 */
[----:B------:R-:W-:Y:S02]  /*15e0*/  USEL UR7, URZ, 0x10, UP3 ;  /* 0x00000010ff077887 */ /* 0x000fe40009800000 */
[----:B------:R-:W-:Y:S02]  /*15f0*/  USEL UR21, URZ, 0x2, UP4 ;  /* 0x00000002ff157887 */ /* 0x000fe4000a000000 */
[----:B------:R-:W-:Y:S02]  /*1600*/  USEL UR16, URZ, 0x20, UP3 ;  /* 0x00000020ff107887 */ /* 0x000fe40009800000 */
[----:B------:R-:W-:-:S02]  /*1610*/  USEL UR9, URZ, 0x4, UP1 ;  /* 0x00000004ff097887 */ /* 0x000fc40008800000 */
[----:B------:R-:W-:Y:S02]  /*1620*/  UIADD3 UR21, UPT, UPT, UR21, UR7, UR8 ;  /* 0x0000000715157290 */ /* 0x000fe4000fffe008 */
[----:B------:R-:W-:Y:S02]  /*1630*/  USEL UR7, URZ, 0x8, UP1 ;  /* 0x00000008ff077887 */ /* 0x000fe40008800000 */
[----:B------:R-:W-:Y:S02]  /*1640*/  ULOP3.LUT UR6, UR49, 0xfffffffe, URZ, 0xc0, !UPT ;  /* 0xfffffffe31067892 */ /* 0x000fe4000f8ec0ff */
[----:B------:R-:W-:Y:S02]  /*1650*/  USEL UR8, URZ, 0x40, UP0 ;  /* 0x00000040ff087887 */ /* 0x000fe40008000000 */
[----:B------:R-:W-:Y:S02]  /*1660*/  UIADD3 UR9, UPT, UPT, UR9, UR16, UR21 ;  /* 0x0000001009097290 */ /* 0x000fe4000fffe015 */
[----:B------:R-:W-:-:S02]  /*1670*/  ULEA UR6, UR48, UR6, 0x2 ;  /* 0x0000000630067291 */ /* 0x000fc4000f8e10ff */
[----:B------:R-:W-:Y:S02]  /*1680*/  USEL UR16, URZ, 0x80, UP0 ;  /* 0x00000080ff107887 */ /* 0x000fe40008000000 */
[----:B------:R-:W-:-:S03]  /*1690*/  UIADD3 UR8, UPT, UPT, UR7, UR8, UR9 ;  /* 0x0000000807087290 */ /* 0x000fc6000fffe009 */
[----:B------:R-:W-:Y:S01]  /*16a0*/  UMOV UR7, 0x3 ;  /* 0x0000000300077882 */ /* 0x000fe20000000000 */
[----:B------:R-:W-:Y:S02]  /*16b0*/  UIADD3 UR8, UPT, UPT, UR8, UR16, URZ ;  /* 0x0000001008087290 */ /* 0x000fe4000fffe0ff */
[----:B------:R-:W-:-:S04]  /*16c0*/  USHF.L.U32 UR6, UR7, UR6, URZ ;  /* 0x0000000607067299 */ /* 0x000fc800080006ff */
[----:B------:R-:W-:Y:S02]  /*16d0*/  MOV R3, UR8 ;  /* 0x0000000800037c02 */ /* 0x000fe40008000f00 */
[----:B------:R-:W-:-:S07]  /*16e0*/  MOV R2, UR6 ;  /* 0x0000000600027c02 */ /* 0x000fce0008000f00 */
.L_x_18:
[----:B------:R-:W1:Y:S01]  /*16f0*/  S2UR UR36, SR_CTAID.Z ;  /* 0x00000000002479c3 */ /* 0x000e620000002700 */
[----:B------:R-:W-:Y:S02]  /*1700*/  UISETP.GE.AND UP0, UPT, UR20, 0x1, UPT ;  /* 0x000000011400788c */ /* 0x000fe4000bf06270 */
[----:B------:R-:W-:Y:S02]  /*1710*/  ULOP3.LUT UR5, UR5, 0xffff, URZ, 0xc0, !UPT ;  /* 0x0000ffff05057892 */ /* 0x000fe4000f8ec0ff */
[----:B------:R-:W-:Y:S02]  /*1720*/  ULOP3.LUT UR4, UR4, 0xffff, URZ, 0xc0, !UPT ;  /* 0x0000ffff04047892 */ /* 0x000fe4000f8ec0ff */
[----:B------:R-:W-:Y:S02]  /*1730*/  ULOP3.LUT UR16, UR15, 0x800, URZ, 0xc0, !UPT ;  /* 0x000008000f107892 */ /* 0x000fe4000f8ec0ff */
[----:B------:R-:W-:Y:S02]  /*1740*/  UISETP.NE.AND UP3, UPT, UR11, 0x2, UPT ;  /* 0x000000020b00788c */ /* 0x000fe4000bf65270 */
[----:B------:R-:W-:-:S02]  /*1750*/  ULOP3.LUT UR31, UR31, 0x1, URZ, 0xc0, !UPT ;  /* 0x000000011f1f7892 */ /* 0x000fc4000f8ec0ff */
[----:B------:R-:W-:Y:S02]  /*1760*/  ULOP3.LUT UR30, UR30, 0x1, URZ, 0xc0, !UPT ;  /* 0x000000011e1e7892 */ /* 0x000fe4000f8ec0ff */
[----:B------:R-:W-:Y:S02]  /*1770*/  ULOP3.LUT UR15, UR15, 0x400, URZ, 0xc0, !UPT ;  /* 0x000004000f0f7892 */ /* 0x000fe4000f8ec0ff */
[----:B------:R-:W-:Y:S02]  /*1780*/  USHF.L.U32 UR14, UR14, UR5, URZ ;  /* 0x000000050e0e7299 */ /* 0x000fe400080006ff */
[----:B------:R-:W-:Y:S01]  /*1790*/  USHF.L.U32 UR13, UR13, UR4, URZ ;  /* 0x000000040d0d7299 */ /* 0x000fe200080006ff */
[----:B------:R-:W-:Y:S01]  /*17a0*/  UMOV UR50, UR10 ;  /* 0x0000000a00327c82 */ /* 0x000fe20008000000 */
[----:B------:R-:W-:Y:S10]  /*17b0*/  BRA.U !UP0, `(.L_x_19) ;  /* 0x0000000108b87547 */ /* 0x000ff4000b800000 */
[----:B------:R-:W2:Y:S01]  /*17c0*/  LDCU.128 UR4, c[0x0][0xb10] ;  /* 0x00016200ff0477ac */ /* 0x000ea20008000c00 */
[----:B------:R-:W3:Y:S01]  /*17d0*/  LDCU UR23, c[0x0][0x370] ;  /* 0x00006e00ff1777ac */ /* 0x000ee20008000800 */
[----:B------:R-:W4:Y:S01]  /*17e0*/  LDCU UR22, c[0x0][0x374] ;  /* 0x00006e80ff1677ac */ /* 0x000f220008000800 */
[----:B------:R-:W1:Y:S01]  /*17f0*/  LDCU UR50, c[0x0][0xb0c] ;  /* 0x00016180ff3277ac */ /* 0x000e620008000800 */
[----:B------:R-:W3:Y:S01]  /*1800*/  LDCU UR21, c[0x0][0xb20] ;  /* 0x00016400ff1577ac */ /* 0x000ee20008000800 */
[----:B------:R-:W3:Y:S01]  /*1810*/  LDCU.64 UR8, c[0x0][0xb28] ;  /* 0x00016500ff0877ac */ /* 0x000ee20008000a00 */
[----:B--2---:R-:W-:Y:S02]  /*1820*/  UISETP.NE.AND UP0, UPT, UR6, 0x1, UPT ;  /* 0x000000010600788c */ /* 0x004fe4000bf05270 */
[----:B----4-:R-:W-:Y:S02]  /*1830*/  UIMAD.WIDE.U32 UR28, UR22, UR7, URZ ;  /* 0x00000007161c72a5 */ /* 0x010fe4000f8e00ff */
[----:B------:R-:W-:-:S02]  /*1840*/  UISETP.NE.AND UP2, UPT, UR20, 0x1, UPT ;  /* 0x000000011400788c */ /* 0x000fc4000bf45270 */
[----:B-1----:R-:W-:Y:S02]  /*1850*/  UISETP.NE.AND UP1, UPT, UR50, 0x1, UPT ;  /* 0x000000013200788c */ /* 0x002fe4000bf25270 */
[----:B------:R-:W-:Y:S02]  /*1860*/  UIMAD.WIDE.U32 UR32, UR51, UR7, URZ ;  /* 0x00000007332072a5 */ /* 0x000fe4000f8e00ff */
[----:B---3--:R-:W-:Y:S01]  /*1870*/  UIMAD.WIDE.U32 UR24, UR23, UR4, URZ ;  /* 0x00000004171872a5 */ /* 0x008fe2000f8e00ff */
[----:B------:R-:W-:Y:S01]  /*1880*/  UMOV UR7, UR29 ;  /* 0x0000001d00077c82 */ /* 0x000fe20008000000 */
[----:B------:R-:W-:Y:S02]  /*1890*/  UIMAD.WIDE.U32 UR28, UR10, UR4, URZ ;  /* 0x000000040a1c72a5 */ /* 0x000fe4000f8e00ff */
[----:B------:R-:W-:-:S03]  /*18a0*/  @UP0 USHF.R.U32.HI UR22, URZ, UR21, UR7 ;  /* 0x00000015ff160299 */ /* 0x000fc60008011607 */
[----:B------:R-:W-:Y:S02]  /*18b0*/  @UP1 USHF.R.U32.HI UR23, URZ, UR5, UR25 ;  /* 0x00000005ff171299 */ /* 0x000fe40008011619 */
[----:B------:R-:W-:Y:S02]  /*18c0*/  UIMAD.WIDE.U32 UR24, UR22, UR8, URZ ;  /* 0x00000008161872a5 */ /* 0x000fe4000f8e00ff */
[----:B------:R-:W-:Y:S02]  /*18d0*/  USHF.R.U32.HI UR33, URZ, UR21, UR33 ;  /* 0x00000015ff217299 */ /* 0x000fe40008011621 */
[----:B------:R-:W-:Y:S02]  /*18e0*/  UIMAD.WIDE.U32 UR34, UR23, UR8, URZ ;  /* 0x00000008172272a5 */ /* 0x000fe4000f8e00ff */
[----:B------:R-:W-:Y:S02]  /*18f0*/  @UP2 USHF.R.U32.HI UR22, URZ, UR9, UR25 ;  /* 0x00000009ff162299 */ /* 0x000fe40008011619 */
[----:B------:R-:W-:-:S02]  /*1900*/  USHF.R.U32.HI UR29, URZ, UR5, UR29 ;  /* 0x00000005ff1d7299 */ /* 0x000fc4000801161d */
[----:B------:R-:W-:Y:S02]  /*1910*/  USEL UR33, UR51, UR33, !UP0 ;  /* 0x0000002133217287 */ /* 0x000fe4000c000000 */
[----:B------:R-:W-:Y:S02]  /*1920*/  @UP2 USHF.R.U32.HI UR23, URZ, UR9, UR35 ;  /* 0x00000009ff172299 */ /* 0x000fe40008011623 */
[----:B------:R-:W-:Y:S02]  /*1930*/  UIMAD UR22, UR22, UR20, URZ ;  /* 0x00000014161672a4 */ /* 0x000fe4000f8e02ff */
[----:B------:R-:W-:Y:S02]  /*1940*/  USEL UR29, UR10, UR29, !UP1 ;  /* 0x0000001d0a1d7287 */ /* 0x000fe4000c800000 */
[----:B------:R-:W-:Y:S02]  /*1950*/  UIMAD UR4, UR23, UR20, URZ ;  /* 0x00000014170472a4 */ /* 0x000fe4000f8e02ff */
[----:B------:R-:W-:-:S02]  /*1960*/  UISETP.GE.AND UP0, UPT, UR33, UR22, UPT ;  /* 0x000000162100728c */ /* 0x000fc4000bf06270 */
[----:B------:R-:W-:Y:S02]  /*1970*/  UIMAD.WIDE.U32 UR34, UR33, UR8, URZ ;  /* 0x00000008212272a5 */ /* 0x000fe4000f8e00ff */
[----:B------:R-:W-:Y:S02]  /*1980*/  UISETP.GE.OR UP0, UPT, UR29, UR4, UP0 ;  /* 0x000000041d00728c */ /* 0x000fe40008706670 */
[----:B------:R-:W-:Y:S02]  /*1990*/  USHF.R.U32.HI UR4, URZ, UR9, UR35 ;  /* 0x00000009ff047299 */ /* 0x000fe40008011623 */
[----:B------:R-:W-:Y:S02]  /*19a0*/  UIMAD.WIDE.U32 UR24, UR29, UR8, URZ ;  /* 0x000000081d1872a5 */ /* 0x000fe4000f8e00ff */
[----:B------:R-:W-:Y:S02]  /*19b0*/  USEL UR4, UR33, UR4, !UP2 ;  /* 0x0000000421047287 */ /* 0x000fe4000d000000 */
[----:B------:R-:W-:-:S02]  /*19c0*/  UIADD3 UR5, UPT, UPT, -UR33, URZ, URZ ;  /* 0x000000ff21057290 */ /* 0x000fc4000fffe1ff */
[----:B------:R-:W-:Y:S02]  /*19d0*/  UIADD3 UR8, UPT, UPT, -UR4, URZ, URZ ;  /* 0x000000ff04087290 */ /* 0x000fe4000fffe1ff */
[----:B------:R-:W-:Y:S02]  /*19e0*/  @!UP0 USHF.R.U32.HI UR9, URZ, UR9, UR25 ;  /* 0x00000009ff098299 */ /* 0x000fe40008011619 */
[----:B------:R-:W-:Y:S02]  /*19f0*/  UIMAD UR8, UR20, UR8, UR33 ;  /* 0x00000008140872a4 */ /* 0x000fe4000f8e0221 */
[----:B------:R-:W-:Y:S02]  /*1a00*/  @!UP0 USEL UR9, UR29, UR9, !UP2 ;  /* 0x000000091d098287 */ /* 0x000fe4000d000000 */
[----:B------:R-:W-:Y:S02]  /*1a10*/  UIADD3 UR7, UPT, UPT, -UR29, URZ, URZ ;  /* 0x000000ff1d077290 */ /* 0x000fe4000fffe1ff */
[----:B------:R-:W-:-:S02]  /*1a20*/  @!UP0 UIMAD UR8, UR8, UR23, UR9 ;  /* 0x00000017080882a4 */ /* 0x000fc4000f8e0209 */
[----:B------:R-:W-:Y:S02]  /*1a30*/  @!UP0 UIADD3 UR4, UPT, UPT, UR4, -UR9, URZ ;  /* 0x8000000904048290 */ /* 0x000fe4000fffe0ff */
[----:B------:R-:W-:Y:S02]  /*1a40*/  UIMAD UR5, UR6, UR5, UR51 ;  /* 0x00000005060572a4 */ /* 0x000fe4000f8e0233 */
[----:B------:R-:W-:Y:S02]  /*1a50*/  @!UP0 UIMAD UR33, UR4, UR20, UR29 ;  /* 0x00000014042182a4 */ /* 0x000fe4000f8e021d */
[----:B------:R-:W-:Y:S01]  /*1a60*/  UIMAD UR7, UR50, UR7, UR10 ;  /* 0x00000007320772a4 */ /* 0x000fe2000f8e020a */
[----:B------:R-:W-:Y:S01]  /*1a70*/  @!UP0 UMOV UR29, UR8 ;  /* 0x00000008001d8c82 */ /* 0x000fe20008000000 */
[----:B------:R-:W-:Y:S02]  /*1a80*/  UIMAD UR51, UR33, UR6, UR5 ;  /* 0x00000006213372a4 */ /* 0x000fe4000f8e0205 */
[----:B------:R-:W-:-:S12]  /*1a90*/  UIMAD UR50, UR29, UR50, UR7 ;  /* 0x000000321d3272a4 */ /* 0x000fd8000f8e0207 */
.L_x_19:
[----:B------:R-:W-:-:S09]  /*1aa0*/  UISETP.NE.AND UP0, UPT, UR19, 0x1, UPT ;  /* 0x000000011300788c */ /* 0x000fd2000bf05270 */
[----:B------:R-:W-:Y:S05]  /*1ab0*/  BRA.U UP0, `(.L_x_20) ;  /* 0x0000000100407547 */ /* 0x000fea000b800000 */
[----:B------:R-:W2:Y:S01]  /*1ac0*/  LDCU.128 UR4, c[0x0][0xb10] ;  /* 0x00016200ff0477ac */ /* 0x000ea20008000c00 */
[----:B------:R-:W3:Y:S01]  /*1ad0*/  LDCU UR9, c[0x0][0xb0c] ;  /* 0x00016180ff0977ac */ /* 0x000ee20008000800 */
[----:B------:R-:W4:Y:S01]  /*1ae0*/  LDCU UR8, c[0x0][0xb20] ;  /* 0x00016400ff0877ac */ /* 0x000f220008000800 */
[----:B--2---:R-:W-:Y:S02]  /*1af0*/  UIMAD.WIDE.U32 UR22, UR50, UR4, URZ ;  /* 0x00000004321672a5 */ /* 0x004fe4000f8e00ff */
[----:B------:R-:W-:Y:S02]  /*1b00*/  UIMAD.WIDE.U32 UR20, UR51, UR7, URZ ;  /* 0x00000007331472a5 */ /* 0x000fe4000f8e00ff */
[----:B---3--:R-:W-:Y:S02]  /*1b10*/  UISETP.NE.AND UP1, UPT, UR9, 0x1, UPT ;  /* 0x000000010900788c */ /* 0x008fe4000bf25270 */
[----:B------:R-:W-:Y:S01]  /*1b20*/  UISETP.NE.AND UP0, UPT, UR6, 0x1, UPT ;  /* 0x000000010600788c */ /* 0x000fe2000bf05270 */
[----:B------:R-:W-:Y:S01]  /*1b30*/  UMOV UR7, UR23 ;  /* 0x0000001700077c82 */ /* 0x000fe20008000000 */
[----:B----4-:R-:W-:-:S02]  /*1b40*/  USHF.R.U32.HI UR8, URZ, UR8, UR21 ;  /* 0x00000008ff087299 */ /* 0x010fc40008011615 */
[----:B------:R-:W-:Y:S02]  /*1b50*/  USHF.R.U32.HI UR5, URZ, UR5, UR7 ;  /* 0x00000005ff057299 */ /* 0x000fe40008011607 */
[----:B------:R-:W-:Y:S02]  /*1b60*/  USEL UR8, UR51, UR8, !UP0 ;  /* 0x0000000833087287 */ /* 0x000fe4000c000000 */
[----:B------:R-:W-:-:S04]  /*1b70*/  USEL UR5, UR50, UR5, !UP1 ;  /* 0x0000000532057287 */ /* 0x000fc8000c800000 */
[----:B------:R-:W-:Y:S02]  /*1b80*/  UIADD3 UR4, UPT, UPT, -UR8, UR5, URZ ;  /* 0x0000000508047290 */ /* 0x000fe4000fffe1ff */
[----:B------:R-:W-:Y:S02]  /*1b90*/  UIADD3 UR5, UPT, UPT, UR8, -UR5, URZ ;  /* 0x8000000508057290 */ /* 0x000fe4000fffe0ff */
[----:B------:R-:W-:Y:S02]  /*1ba0*/  UIMAD UR51, UR4, UR6, UR51 ;  /* 0x00000006043372a4 */ /* 0x000fe4000f8e0233 */
[----:B------:R-:W-:-:S12]  /*1bb0*/  UIMAD UR50, UR5, UR9, UR50 ;  /* 0x00000009053272a4 */ /* 0x000fd8000f8e0232 */
.L_x_20:
[----:B------:R-:W-:-:S09]  /*1bc0*/  UISETP.EQ.U32.AND UP0, UPT, UR12, 0x1, UPT ;  /* 0x000000010c00788c */ /* 0x000fd2000bf02070 */
[----:B------:R-:W-:Y:S05]  /*1bd0*/  BRA.U !UP0, `(.L_x_21) ;  /* 0x00000001080c7547 */ /* 0x000fea000b800000 */
[----:B------:R-:W-:Y:S01]  /*1be0*/  UCGABAR_WAIT ;  /* 0x0000000000007dc7 */ /* 0x000fe20008000000 */
[----:B------:R-:W-:Y:S01]  /*1bf0*/  CCTL.IVALL ;  /* 0x00000000ff00798f */ /* 0x000fe20002000000 */
[----:B------:R-:W-:Y:S05]  /*1c00*/  BRA `(.L_x_22) ;  /* 0x0000000000047947 */ /* 0x000fea0003800000 */
.L_x_21:
[----:B------:R-:W-:Y:S06]  /*1c10*/  BAR.SYNC.DEFER_BLOCKING 0x0 ;  /* 0x0000000000007b1d */ /* 0x000fec0000010000 */
.L_x_22:
[----:B------:R-:W-:Y:S05]  /*1c20*/  BRA.U UP3, `(.L_x_23) ;  /* 0x00000025033c7547 */ /* 0x000fea000b800000 */
[----:B------:R-:W2:Y:S01]  /*1c30*/  LDCU UR6, c[0x0][0x38c] ;  /* 0x00007180ff0677ac */ /* 0x000ea20008000800 */
[----:B------:R-:W-:Y:S01]  /*1c40*/  PLOP3.LUT P1, PT, PT, PT, UP5, 0x80, 0x8 ;  /* 0x000000000008781c */ /* 0x000fe20003f2f058 */
[----:B------:R-:W-:Y:S01]  /*1c50*/  IMAD.MOV.U32 R12, RZ, RZ, 0x1 ;  /* 0x00000001ff0c7424 */ /* 0x000fe200078e00ff */
[----:B------:R-:W-:Y:S01]  /*1c60*/  ISETP.NE.AND P2, PT, R0, RZ, P3 ;  /* 0x000000ff0000720c */ /* 0x000fe20001f45270 */
[----:B------:R-:W-:Y:S01]  /*1c70*/  USHF.L.U32 UR5, UR10, 0x5, URZ ;  /* 0x000000050a057899 */ /* 0x000fe200080006ff */
[----:B------:R-:W-:Y:S01]  /*1c80*/  PLOP3.LUT P1, PT, P1, PT, PT, 0x8, 0x80 ;  /* 0x000000000080781c */ /* 0x000fe20000f2e170 */
[----:B------:R-:W-:Y:S01]  /*1c90*/  USHF.L.U32 UR4, UR10, 0x6, URZ ;  /* 0x000000060a047899 */ /* 0x000fe200080006ff */
[----:B------:R-:W-:Y:S01]  /*1ca0*/  CS2R R10, SRZ ;  /* 0x00000000000a7805 */ /* 0x000fe2000001ff00 */
[----:B------:R-:W-:Y:S01]  /*1cb0*/  UMOV UR17, 0x400 ;  /* 0x0000040000117882 */ /* 0x000fe20000000000 */
[----:B------:R-:W-:Y:S01]  /*1cc0*/  UISETP.NE.AND UP1, UPT, UR11, URZ, UPT ;  /* 0x000000ff0b00728c */ /* 0x000fe2000bf25270 */
[----:B------:R-:W-:Y:S01]  /*1cd0*/  IMAD.MOV.U32 R9, RZ, RZ, RZ ;  /* 0x000000ffff097224 */ /* 0x000fe200078e00ff */
[----:B------:R-:W-:Y:S01]  /*1ce0*/  ULEA UR17, UR54, UR17, 0x18 ;  /* 0x0000001136117291 */ /* 0x000fe2000f8ec0ff */
[----:B------:R-:W-:Y:S01]  /*1cf0*/  IMAD.MOV.U32 R8, RZ, RZ, 0x1 ;  /* 0x00000001ff087424 */ /* 0x000fe200078e00ff */
[----:B------:R-:W-:-:S02]  /*1d00*/  ULOP3.LUT UR5, UR5, 0x20, URZ, 0xc0, !UPT ;  /* 0x0000002005057892 */ /* 0x000fc4000f8ec0ff */
[----:B------:R-:W-:Y:S01]  /*1d10*/  ULOP3.LUT UR4, UR4, 0x40, URZ, 0xc0, !UPT ;  /* 0x0000004004047892 */ /* 0x000fe2000f8ec0ff */
[----:B------:R-:W3:Y:S01]  /*1d20*/  LDCU UR19, c[0x0][0x370] ;  /* 0x00006e00ff1377ac */ /* 0x000ee20008000800 */
[----:B--2---:R-:W-:Y:S02]  /*1d30*/  UIADD3 UR7, UPT, UPT, UR6, 0x3f, URZ ;  /* 0x0000003f06077890 */ /* 0x004fe4000fffe0ff */
[----:B------:R-:W-:Y:S02]  /*1d40*/  UIADD3 UR20, UPT, UPT, UR6, 0x7e, URZ ;  /* 0x0000007e06147890 */ /* 0x000fe4000fffe0ff */
[----:B------:R-:W-:Y:S02]  /*1d50*/  USHF.R.S32.HI UR21, URZ, 0x1f, UR7 ;  /* 0x0000001fff157899 */ /* 0x000fe40008011407 */
[----:B------:R-:W-:Y:S02]  /*1d60*/  UIADD3 UR6, UPT, UPT, UR6, -0x1, URZ ;  /* 0xffffffff06067890 */ /* 0x000fe4000fffe0ff */
[----:B------:R-:W-:-:S02]  /*1d70*/  ULEA.HI UR21, UR21, UR7, URZ, 0x6 ;  /* 0x0000000715157291 */ /* 0x000fc4000f8f30ff */
[----:B------:R-:W-:Y:S02]  /*1d80*/  UISETP.GE.U32.AND UP2, UPT, UR6, -0x7f, UPT ;  /* 0xffffff810600788c */ /* 0x000fe4000bf46070 */
[----:B------:R-:W-:Y:S01]  /*1d90*/  USHF.R.S32.HI UR21, URZ, 0x6, UR21 ;  /* 0x00000006ff157899 */ /* 0x000fe20008011415 */
[----:B------:R-:W2:Y:S03]  /*1da0*/  LDCU.64 UR22, c[0x0][0x348] ;  /* 0x00006900ff1677ac */ /* 0x000ea60008000a00 */
[----:B------:R-:W-:Y:S01]  /*1db0*/  UISETP.LT.U32.AND UP0, UPT, UR21, 0x24, UPT ;  /* 0x000000241500788c */ /* 0x000fe2000bf01070 */
[----:B------:R-:W4:Y:S03]  /*1dc0*/  LDCU UR18, c[0x0][0x374] ;  /* 0x00006e80ff1277ac */ /* 0x000f260008000800 */
[----:B------:R-:W-:-:S02]  /*1dd0*/  USEL UR41, UR21, 0x24, UP0 ;  /* 0x0000002415297887 */ /* 0x000fc40008000000 */
[----:B------:R-:W-:Y:S02]  /*1de0*/  USEL UR26, UR26, 0x2, UP1 ;  /* 0x000000021a1a7887 */ /* 0x000fe40008800000 */
[----:B------:R-:W-:Y:S02]  /*1df0*/  UIADD3 UR25, UPT, UPT, UR41, -0x1, URZ ;  /* 0xffffffff29197890 */ /* 0x000fe4000fffe0ff */
[----:B------:R-:W-:Y:S02]  /*1e00*/  @UP2 UIADD3 UR25, UPT, UPT, UR41, URZ, URZ ;  /* 0x000000ff29192290 */ /* 0x000fe4000fffe0ff */
[----:B------:R-:W-:Y:S02]  /*1e10*/  UIADD3 UR40, UPT, UPT, UR17, 0x2600, UR16 ;  /* 0x0000260011287890 */ /* 0x000fe4000fffe010 */
[----:B------:R-:W-:Y:S02]  /*1e20*/  UIADD3 UR24, UPT, UPT, UR25, 0x1, URZ ;  /* 0x0000000119187890 */ /* 0x000fe4000fffe0ff */
[----:B------:R-:W-:-:S02]  /*1e30*/  UIADD3 UR39, UPT, UPT, UR17, 0x26600, UR15 ;  /* 0x0002660011277890 */ /* 0x000fc4000fffe00f */
[----:B------:R-:W-:Y:S02]  /*1e40*/  ULEA UR31, UR31, UR5, 0x4 ;  /* 0x000000051f1f7291 */ /* 0x000fe4000f8e20ff */
[----:B------:R-:W-:Y:S02]  /*1e50*/  ULEA UR30, UR30, UR4, 0x5 ;  /* 0x000000041e1e7291 */ /* 0x000fe4000f8e28ff */
[----:B------:R-:W-:Y:S02]  /*1e60*/  UIADD3 UR38, UPT, UPT, UR21, -UR41, URZ ;  /* 0x8000002915267290 */ /* 0x000fe4000fffe0ff */
[----:B------:R-:W-:Y:S01]  /*1e70*/  UIADD3 UR25, UPT, UPT, -UR25, URZ, URZ ;  /* 0x000000ff19197290 */ /* 0x000fe2000fffe1ff */
[----:B--234-:R-:W-:-:S11]  /*1e80*/  UMOV UR29, URZ ;  /* 0x000000ff001d7c82 */ /* 0x01cfd60008000000 */
.L_x_43:
[----:B------:R-:W-:-:S09]  /*1e90*/  UISETP.NE.AND UP0, UPT, UR54, URZ, UPT ;  /* 0x000000ff3600728c */ /* 0x000fd2000bf05270 */
[----:B------:R-:W-:Y:S05]  /*1ea0*/  BRA.U UP0, `(.L_x_24) ;  /* 0x0000000100287547 */ /* 0x000fea000b800000 */
[----:B------:R-:W-:Y:S02]  /*1eb0*/  LEA R0, R9, UR17, 0x3 ;  /* 0x0000001109007c11 */ /* 0x000fe4000f8e18ff */
[----:B------:R-:W-:-:S04]  /*1ec0*/  SHF.L.U32 R2, R8, 0x1f, RZ ;  /* 0x0000001f08027819 */ /* 0x000fc800000006ff */
[----:B------:R-:W2:Y:S02]  /*1ed0*/  SYNCS.PHASECHK.TRANS64.TRYWAIT P0, [R0+URZ+0x2d0], R2 ;  /* 0x0002d002000075a7 */ /* 0x000ea400080011ff */
[----:B--2---:R-:W-:Y:S05]  /*1ee0*/  @!P0 BRA `(.L_x_25) ;  /* 0x0000006000b88947 */ /* 0x004fea0003800000 */
.L_x_146:
[----:B------:R-:W-:Y:S01]  /*1ef0*/  VIADD R9, R9, 0x1 ;  /* 0x0000000109097836 */ /* 0x000fe20000000000 */
[----:B------:R2:W-:Y:S04]  /*1f00*/  SYNCS.ARRIVE.TRANS64.A1T0 RZ, [R0+URZ+0x2c0], RZ ;  /* 0x0002c0ff00ff79a7 */ /* 0x0005e800081000ff */
[----:B------:R-:W-:-:S04]  /*1f10*/  ISETP.NE.AND P0, PT, R9, 0x2, PT ;  /* 0x000000020900780c */ /* 0x000fc80003f05270 */
[----:B------:R-:W-:Y:S02]  /*1f20*/  SEL R9, R9, RZ, P0 ;  /* 0x000000ff09097207 */ /* 0x000fe40000000000 */
[----:B--2---:R-:W-:-:S04]  /*1f30*/  SEL R0, RZ, 0x1, P0 ;  /* 0x00000001ff007807 */ /* 0x004fc80000000000 */
[----:B------:R-:W-:-:S07]  /*1f40*/  LOP3.LUT R8, R8, R0, RZ, 0x3c, !PT ;  /* 0x0000000008087212 */ /* 0x000fce00078e3cff */
.L_x_24:
[----:B------:R-:W-:Y:S01]  /*1f50*/  UISETP.GE.U32.AND UP0, UPT, UR20, 0x7f, UPT ;  /* 0x0000007f1400788c */ /* 0x000fe2000bf06070 */
[----:B------:R-:W-:Y:S01]  /*1f60*/  SHF.L.U32 R0, R12, 0x1f, RZ ;  /* 0x0000001f0c007819 */ /* 0x000fe200000006ff */
[----:B------:R-:W-:Y:S02]  /*1f70*/  ULEA.HI UR35, UR50, UR50, URZ, 0x1 ;  /* 0x0000003232237291 */ /* 0x000fe4000f8f08ff */
[----:B------:R-:W-:Y:S02]  /*1f80*/  ULEA UR4, UR29, UR17, 0x3 ;  /* 0x000000111d047291 */ /* 0x000fe4000f8e18ff */
[----:B------:R-:W-:Y:S02]  /*1f90*/  USHF.L.U32 UR35, UR35, 0x6, URZ ;  /* 0x0000000623237899 */ /* 0x000fe400080006ff */
[----:B------:R-:W-:Y:S02]  /*1fa0*/  ULEA UR11, UR51, UR31, 0x6 ;  /* 0x0000001f330b7291 */ /* 0x000fe4000f8e30ff */
[----:B------:R-:W-:-:S03]  /*1fb0*/  ULOP3.LUT UR35, UR35, 0xffffff80, URZ, 0xc0, !UPT ;  /* 0xffffff8023237892 */ /* 0x000fc6000f8ec0ff */
[----:B------:R2:W3:Y:S01]  /*1fc0*/  SYNCS.PHASECHK.TRANS64.TRYWAIT P0, [UR4+0x120], R0 ;  /* 0x00012000ff0075a7 */ /* 0x0004e20008001104 */
[----:B------:R-:W-:Y:S01]  /*1fd0*/  UIADD3 UR35, UPT, UPT, UR30, UR35, URZ ;  /* 0x000000231e237290 */ /* 0x000fe2000fffe0ff */
[----:B------:R-:W-:Y:S01]  /*1fe0*/  UMOV UR4, URZ ;  /* 0x000000ff00047c82 */ /* 0x000fe20008000000 */
[----:B------:R-:W-:Y:S10]  /*1ff0*/  BRA.U !UP0, `(.L_x_26) ;  /* 0x0000000108c87547 */ /* 0x000ff4000b800000 */
[----:B------:R-:W-:Y:S01]  /*2000*/  UMOV UR5, UR25 ;  /* 0x0000001900057c82 */ /* 0x000fe20008000000 */
[----:B------:R-:W-:Y:S01]  /*2010*/  UMOV UR50, UR29 ;  /* 0x0000001d00327c82 */ /* 0x000fe20008000000 */
[----:B------:R-:W-:-:S05]  /*2020*/  UMOV UR34, URZ ;  /* 0x000000ff00227c82 */ /* 0x000fca0008000000 */
.L_x_32:
[----:B------:R-:W-:Y:S01]  /*2030*/  ULEA UR33, UR50, UR17, 0x3 ;  /* 0x0000001132217291 */ /* 0x000fe2000f8e18ff */
[----:B---3--:R-:W-:Y:S01]  /*2040*/  @P3 MOV R2, 0x3000 ;  /* 0x0000300000023802 */ /* 0x008fe20000000f00 */
[----:B-1-34-:R-:W-:Y:S10]  /*2050*/  @P0 BRA `(.L_x_27) ;  /* 0x00000000000c0947 */ /* 0x01aff40003800000 */
[----:B------:R-:W-:-:S04]  /*2060*/  SHF.L.U32 R3, R12, 0x1f, RZ ;  /* 0x0000001f0c037819 */ /* 0x000fc800000006ff */
[----:B------:R-:W3:Y:S02]  /*2070*/  SYNCS.PHASECHK.TRANS64.TRYWAIT P0, [UR33+0x120], R3 ;  /* 0x00012003ff0075a7 */ /* 0x000ee40008001121 */
[----:B---3--:R-:W-:Y:S05]  /*2080*/  @!P0 BRA `(.L_x_28) ;  /* 0x0000006000648947 */ /* 0x008fea0003800000 */
.L_x_27:
[----:B------:R3:W-:Y:S01]  /*2090*/  @P3 SYNCS.ARRIVE.TRANS64 RZ, [UR33], R2 ;  /* 0x00000002ffff39a7 */ /* 0x0007e20008000021 */
[----:B------:R-:W-:Y:S02]  /*20a0*/  ULOP3.LUT UR4, UR26, 0x2, URZ, 0xfc, !UPT ;  /* 0x000000021a047892 */ /* 0x000fe4000f8efcff */
[----:B------:R-:W-:Y:S02]  /*20b0*/  UIADD3 UR5, UPT, UPT, UR5, 0x1, URZ ;  /* 0x0000000105057890 */ /* 0x000fe4000fffe0ff */
[----:B------:R-:W-:Y:S02]  /*20c0*/  UISETP.NE.AND UP0, UPT, UR4, 0x2, UPT ;  /* 0x000000020400788c */ /* 0x000fe4000bf05270 */
[----:B------:R-:W-:-:S07]  /*20d0*/  UISETP.NE.AND UP2, UPT, UR5, 0x1, UPT ;  /* 0x000000010500788c */ /* 0x000fce000bf45270 */
[----:B------:R-:W-:Y:S05]  /*20e0*/  BRA.U UP0, `(.L_x_29) ;  /* 0x0000000100047547 */ /* 0x000fea000b800000 */
[----:B-1----:R-:W-:Y:S05]  /*20f0*/  BPT.TRAP 0x1 ;  /* 0x000000040000795c */ /* 0x002fea0000300000 */
.L_x_29:
[----:B------:R-:W-:Y:S04]  /*2100*/  BSSY.RECONVERGENT B0, `(.L_x_30) ;  /* 0x0000003000007945 */ /* 0x000fe80003800200 */
[----:B------:R-:W-:Y:S05]  /*2110*/  @!P2 BRA `(.L_x_31) ;  /* 0x000000000004a947 */ /* 0x000fea0003800000 */
[----:B-1----:R-:W-:Y:S05]  /*2120*/  BPT.TRAP 0x1 ;  /* 0x000000040000795c */ /* 0x002fea0000300000 */
.L_x_31:
[----:B-1----:R-:W-:Y:S05]  /*2130*/  BSYNC.RECONVERGENT B0 ;  /* 0x0000000000007941 */ /* 0x002fea0003800200 */
.L_x_30:
[----:B------:R-:W-:Y:S02]  /*2140*/  UIADD3 UR29, UPT, UPT, UR50, 0x1, URZ ;  /* 0x00000001321d7890 */ /* 0x000fe4000fffe0ff */
[----:B------:R-:W-:Y:S02]  /*2150*/  ULEA UR32, UR50, UR16, 0xc ;  /* 0x0000001032207291 */ /* 0x000fe4000f8e60ff */
[----:B------:R-:W-:Y:S02]  /*2160*/  UISETP.NE.AND UP0, UPT, UR29, 0x24, UPT ;  /* 0x000000241d00788c */ /* 0x000fe4000bf05270 */
[----:B------:R-:W-:Y:S02]  /*2170*/  UIADD3 UR46, UP1, UPT, UR22, 0x80, URZ ;  /* 0x00000080162e7890 */ /* 0x000fe4000ff3e0ff */
[----:B------:R-:W-:Y:S02]  /*2180*/  USEL UR6, URZ, 0x1, UP0 ;  /* 0x00000001ff067887 */ /* 0x000fe40008000000 */
[----:B------:R-:W-:-:S02]  /*2190*/  USEL UR29, UR29, URZ, UP0 ;  /* 0x000000ff1d1d7287 */ /* 0x000fc40008000000 */
[----:B------:R-:W-:Y:S02]  /*21a0*/  ULEA UR8, UR50, UR15, 0xb ;  /* 0x0000000f32087291 */ /* 0x000fe4000f8e58ff */
[----:B------:R-:W-:Y:S01]  /*21b0*/  UIADD3 UR44, UP0, UPT, UR22, 0x180, URZ ;  /* 0x00000180162c7890 */ /* 0x000fe2000ff1e0ff */
[----:B------:R-:W-:Y:S01]  /*21c0*/  LOP3.LUT R12, R12, UR6, RZ, 0x3c, !PT ;  /* 0x000000060c0c7c12 */ /* 0x000fe2000f8e3cff */
[----:B------:R-:W-:Y:S02]  /*21d0*/  ULEA UR4, UR29, UR17, 0x3 ;  /* 0x000000111d047291 */ /* 0x000fe4000f8e18ff */
[----:B------:R-:W-:Y:S01]  /*21e0*/  ULOP3.LUT UR33, UR33, 0xfefffff8, URZ, 0xc0, !UPT ;  /* 0xfefffff821217892 */ /* 0x000fe2000f8ec0ff */
[----:B--2---:R-:W-:Y:S01]  /*21f0*/  SHF.L.U32 R0, R12, 0x1f, RZ ;  /* 0x0000001f0c007819 */ /* 0x004fe200000006ff */
[----:B------:R-:W-:Y:S02]  /*2200*/  UIADD3.X UR47, UPT, UPT, URZ, UR23, URZ, UP1, !UPT ;  /* 0x00000017ff2f7290 */ /* 0x000fe40008ffe4ff */
[----:B------:R-:W-:-:S02]  /*2210*/  UIADD3 UR32, UPT, UPT, UR17, 0x2600, UR32 ;  /* 0x0000260011207890 */ /* 0x000fc4000fffe020 */
[----:B------:R-:W-:Y:S01]  /*2220*/  UPRMT UR7, URZ, 0x5410, UR14 ;  /* 0x00005410ff077896 */ /* 0x000fe2000800000e */
[----:B------:R4:W1:Y:S01]  /*2230*/  SYNCS.PHASECHK.TRANS64.TRYWAIT P0, [UR4+0x120], R0 ;  /* 0x00012000ff0075a7 */ /* 0x0008620008001104 */
[----:B------:R-:W-:Y:S02]  /*2240*/  UIADD3 UR8, UPT, UPT, UR17, 0x26600, UR8 ;  /* 0x0002660011087890 */ /* 0x000fe4000fffe008 */
[----:B------:R-:W-:Y:S02]  /*2250*/  UIADD3.X UR45, UPT, UPT, URZ, UR23, URZ, UP0, !UPT ;  /* 0x00000017ff2d7290 */ /* 0x000fe400087fe4ff */
[----:B------:R-:W-:Y:S01]  /*2260*/  UPRMT UR6, URZ, 0x5410, UR13 ;  /* 0x00005410ff067896 */ /* 0x000fe2000800000d */
[----:B------:R-:W-:Y:S01]  /*2270*/  UMOV UR42, 0x0 ;  /* 0x00000000002a7882 */ /* 0x000fe20000000000 */
[----:B------:R-:W-:Y:S01]  /*2280*/  UMOV UR43, 0x10000000 ;  /* 0x10000000002b7882 */ /* 0x000fe20000000000 */
[----:B------:R-:W-:Y:S01]  /*2290*/  UMOV UR10, UR34 ;  /* 0x00000022000a7c82 */ /* 0x000fe20008000000 */
[----:B------:R-:W-:Y:S01]  /*22a0*/  UMOV UR12, UR36 ;  /* 0x00000024000c7c82 */ /* 0x000fe20008000000 */
[----:B------:R-:W-:Y:S01]  /*22b0*/  UMOV UR9, UR33 ;  /* 0x0000002100097c82 */ /* 0x000fe20008000000 */
[----:B------:R2:W-:Y:S01]  /*22c0*/  UTMALDG.3D.MULTICAST.2CTA [UR32], [UR46], UR7, desc[UR42] ;  /* 0x00002a202e0073b4 */ /* 0x0005e20008211807 */
[----:B------:R-:W-:Y:S01]  /*22d0*/  UMOV UR4, UR24 ;  /* 0x0000001800047c82 */ /* 0x000fe20008000000 */
[----:B------:R-:W-:Y:S01]  /*22e0*/  UMOV UR50, UR29 ;  /* 0x0000001d00327c82 */ /* 0x000fe20008000000 */
[----:B------:R4:W-:Y:S01]  /*22f0*/  UTMALDG.3D.MULTICAST.2CTA [UR8], [UR44], UR6, desc[UR42] ;  /* 0x00002a082c0073b4 */ /* 0x0009e20008211806 */
[----:B--2---:R-:W-:Y:S01]  /*2300*/  UIADD3 UR34, UPT, UPT, UR34, 0x40, URZ ;  /* 0x0000004022227890 */ /* 0x004fe2000fffe0ff */
[----:B------:R-:W-:Y:S11]  /*2310*/  BRA.U UP2, `(.L_x_32) ;  /* 0xfffffffd02447547 */ /* 0x000ff6000b83ffff */
.L_x_26:
[----:B------:R-:W-:Y:S01]  /*2320*/  ULEA UR5, UR29, UR17, 0x3 ;  /* 0x000000111d057291 */ /* 0x000fe2000f8e18ff */
[----:B--2-4-:R-:W-:Y:S01]  /*2330*/  SHF.L.U32 R0, R12, 0x1f, RZ ;  /* 0x0000001f0c007819 */ /* 0x014fe200000006ff */
[----:B------:R-:W-:Y:S01]  /*2340*/  @!P1 SYNCS.ARRIVE.TRANS64.A1T0 RZ, [UR17+0x258], RZ ;  /* 0x000258ffffff99a7 */ /* 0x000fe20008100011 */
[----:B------:R-:W-:-:S06]  /*2350*/  UISETP.GT.AND UP0, UPT, UR21, UR41, UPT ;  /* 0x000000291500728c */ /* 0x000fcc000bf04270 */
[----:B-1-3--:R1:W2:Y:S03]  /*2360*/  SYNCS.PHASECHK.TRANS64.TRYWAIT P0, [UR5+0x120], R0 ;  /* 0x00012000ff0075a7 */ /* 0x00a2a60008001105 */
[----:B------:R-:W-:Y:S05]  /*2370*/  BRA.U !UP0, `(.L_x_33) ;  /* 0x0000000108b87547 */ /* 0x000fea000b800000 */
[----:B------:R-:W-:Y:S01]  /*2380*/  UIADD3 UR6, UPT, UPT, UR38, UR4, URZ ;  /* 0x0000000426067290 */ /* 0x000fe2000fffe0ff */
[----:B------:R-:W-:-:S11]  /*2390*/  UMOV UR50, UR29 ;  /* 0x0000001d00327c82 */ /* 0x000fd60008000000 */
.L_x_39:
[----:B------:R-:W-:Y:S01]  /*23a0*/  ULEA UR33, UR50, UR17, 0x3 ;  /* 0x0000001132217291 */ /* 0x000fe2000f8e18ff */
[----:B--2---:R-:W-:Y:S01]  /*23b0*/  @P3 MOV R2, 0x3000 ;  /* 0x0000300000023802 */ /* 0x004fe20000000f00 */
[----:B--2-4-:R-:W-:Y:S10]  /*23c0*/  @P0 BRA `(.L_x_34) ;  /* 0x00000000000c0947 */ /* 0x014ff40003800000 */
[----:B------:R-:W-:-:S04]  /*23d0*/  SHF.L.U32 R3, R12, 0x1f, RZ ;  /* 0x0000001f0c037819 */ /* 0x000fc800000006ff */
[----:B------:R-:W2:Y:S02]  /*23e0*/  SYNCS.PHASECHK.TRANS64.TRYWAIT P0, [UR33+0x120], R3 ;  /* 0x00012003ff0075a7 */ /* 0x000ea40008001121 */
[----:B--2---:R-:W-:Y:S05]  /*23f0*/  @!P0 BRA `(.L_x_35) ;  /* 0x0000005c00a08947 */ /* 0x004fea0003800000 */
.L_x_34:
[----:B------:R2:W-:Y:S01]  /*2400*/  @P3 SYNCS.ARRIVE.TRANS64 RZ, [UR33], R2 ;  /* 0x00000002ffff39a7 */ /* 0x0005e20008000021 */
[----:B------:R-:W-:-:S04]  /*2410*/  ULOP3.LUT UR5, UR26, 0x2, URZ, 0xfc, !UPT ;  /* 0x000000021a057892 */ /* 0x000fc8000f8efcff */
[----:B------:R-:W-:-:S09]  /*2420*/  UISETP.NE.AND UP0, UPT, UR5, 0x2, UPT ;  /* 0x000000020500788c */ /* 0x000fd2000bf05270 */
[----:B------:R-:W-:Y:S05]  /*2430*/  BRA.U UP0, `(.L_x_36) ;  /* 0x0000000100047547 */ /* 0x000fea000b800000 */
[----:B------:R-:W-:Y:S05]  /*2440*/  BPT.TRAP 0x1 ;  /* 0x000000040000795c */ /* 0x000fea0000300000 */
.L_x_36:
[----:B------:R-:W-:Y:S04]  /*2450*/  BSSY.RECONVERGENT B0, `(.L_x_37) ;  /* 0x0000003000007945 */ /* 0x000fe80003800200 */
[----:B------:R-:W-:Y:S05]  /*2460*/  @!P2 BRA `(.L_x_38) ;  /* 0x000000000004a947 */ /* 0x000fea0003800000 */
[----:B------:R-:W-:Y:S05]  /*2470*/  BPT.TRAP 0x1 ;  /* 0x000000040000795c */ /* 0x000fea0000300000 */
.L_x_38:
[----:B------:R-:W-:Y:S05]  /*2480*/  BSYNC.RECONVERGENT B0 ;  /* 0x0000000000007941 */ /* 0x000fea0003800200 */
.L_x_37:
[----:B------:R-:W-:Y:S02]  /*2490*/  UIADD3 UR29, UPT, UPT, UR50, 0x1, URZ ;  /* 0x00000001321d7890 */ /* 0x000fe4000fffe0ff */
[----:B------:R-:W-:Y:S02]  /*24a0*/  UIADD3 UR46, UP1, UPT, UR22, 0x80, URZ ;  /* 0x00000080162e7890 */ /* 0x000fe4000ff3e0ff */
[----:B------:R-:W-:Y:S02]  /*24b0*/  UISETP.NE.AND UP0, UPT, UR29, 0x24, UPT ;  /* 0x000000241d00788c */ /* 0x000fe4000bf05270 */
[----:B------:R-:W-:Y:S02]  /*24c0*/  USHF.L.U32 UR34, UR4, 0x6, URZ ;  /* 0x0000000604227899 */ /* 0x000fe400080006ff */
[----:B------:R-:W-:Y:S02]  /*24d0*/  USEL UR7, URZ, 0x1, UP0 ;  /* 0x00000001ff077887 */ /* 0x000fe40008000000 */
[----:B------:R-:W-:-:S02]  /*24e0*/  USEL UR29, UR29, URZ, UP0 ;  /* 0x000000ff1d1d7287 */ /* 0x000fc40008000000 */
[----:B------:R-:W-:Y:S02]  /*24f0*/  UIADD3 UR44, UP0, UPT, UR22, 0x180, URZ ;  /* 0x00000180162c7890 */ /* 0x000fe4000ff1e0ff */
[----:B------:R-:W-:Y:S01]  /*2500*/  ULEA UR5, UR29, UR17, 0x3 ;  /* 0x000000111d057291 */ /* 0x000fe2000f8e18ff */
[----:B------:R-:W-:Y:S01]  /*2510*/  LOP3.LUT R12, R12, UR7, RZ, 0x3c, !PT ;  /* 0x000000070c0c7c12 */ /* 0x000fe2000f8e3cff */
[----:B------:R-:W-:Y:S02]  /*2520*/  ULOP3.LUT UR33, UR33, 0xfefffff8, URZ, 0xc0, !UPT ;  /* 0xfefffff821217892 */ /* 0x000fe4000f8ec0ff */
[----:B------:R-:W-:Y:S01]  /*2530*/  ULEA UR32, UR50, UR40, 0xc ;  /* 0x0000002832207291 */ /* 0x000fe2000f8e60ff */
[----:B-1----:R-:W-:Y:S01]  /*2540*/  SHF.L.U32 R0, R12, 0x1f, RZ ;  /* 0x0000001f0c007819 */ /* 0x002fe200000006ff */
[----:B------:R-:W-:Y:S02]  /*2550*/  UPRMT UR7, URZ, 0x5410, UR14 ;  /* 0x00005410ff077896 */ /* 0x000fe4000800000e */
[----:B------:R-:W-:Y:S01]  /*2560*/  UIADD3.X UR47, UPT, UPT, URZ, UR23, URZ, UP1, !UPT ;  /* 0x00000017ff2f7290 */ /* 0x000fe20008ffe4ff */
[----:B------:R3:W4:Y:S01]  /*2570*/  SYNCS.PHASECHK.TRANS64.TRYWAIT P0, [UR5+0x120], R0 ;  /* 0x00012000ff0075a7 */ /* 0x0007220008001105 */
[----:B------:R-:W-:-:S02]  /*2580*/  ULEA UR8, UR50, UR39, 0xb ;  /* 0x0000002732087291 */ /* 0x000fc4000f8e58ff */
[----:B------:R-:W-:Y:S02]  /*2590*/  UPRMT UR5, URZ, 0x5410, UR13 ;  /* 0x00005410ff057896 */ /* 0x000fe4000800000d */
[----:B------:R-:W-:Y:S01]  /*25a0*/  UIADD3.X UR45, UPT, UPT, URZ, UR23, URZ, UP0, !UPT ;  /* 0x00000017ff2d7290 */ /* 0x000fe200087fe4ff */
[----:B------:R-:W-:Y:S01]  /*25b0*/  UMOV UR42, 0x0 ;  /* 0x00000000002a7882 */ /* 0x000fe20000000000 */
[----:B------:R-:W-:Y:S01]  /*25c0*/  UMOV UR43, 0x10000000 ;  /* 0x10000000002b7882 */ /* 0x000fe20000000000 */
[----:B------:R-:W-:Y:S01]  /*25d0*/  UMOV UR12, UR36 ;  /* 0x00000024000c7c82 */ /* 0x000fe20008000000 */
[----:B------:R-:W-:Y:S01]  /*25e0*/  UMOV UR9, UR33 ;  /* 0x0000002100097c82 */ /* 0x000fe20008000000 */
[----:B------:R-:W-:Y:S01]  /*25f0*/  UMOV UR10, UR34 ;  /* 0x00000022000a7c82 */ /* 0x000fe20008000000 */
[----:B------:R3:W-:Y:S01]  /*2600*/  UTMALDG.3D.MULTICAST.2CTA [UR32], [UR46], UR7, desc[UR42] ;  /* 0x00002a202e0073b4 */ /* 0x0007e20008211807 */
[----:B------:R-:W-:Y:S01]  /*2610*/  UIADD3 UR4, UPT, UPT, UR4, 0x1, URZ ;  /* 0x0000000104047890 */ /* 0x000fe2000fffe0ff */
[----:B------:R-:W-:-:S03]  /*2620*/  UMOV UR50, UR29 ;  /* 0x0000001d00327c82 */ /* 0x000fc60008000000 */
[----:B------:R-:W-:Y:S01]  /*2630*/  UISETP.NE.AND UP0, UPT, UR4, UR6, UPT ;  /* 0x000000060400728c */ /* 0x000fe2000bf05270 */
[----:B------:R3:W-:Y:S08]  /*2640*/  UTMALDG.3D.MULTICAST.2CTA [UR8], [UR44], UR5, desc[UR42] ;  /* 0x00002a082c0073b4 */ /* 0x0007f00008211805 */
[----:B---3--:R-:W-:Y:S05]  /*2650*/  BRA.U UP0, `(.L_x_39) ;  /* 0xfffffffd00507547 */ /* 0x008fea000b83ffff */
.L_x_33:
[C---:B------:R-:W-:Y:S01]  /*2660*/  LEA R3, R11.reuse, UR17, 0x3 ;  /* 0x000000110b037c11 */ /* 0x040fe2000f8e18ff */
[----:B------:R-:W-:Y:S01]  /*2670*/  NOP ;  /* 0x0000000000007918 */ /* 0x000fe20000000000 */
[----:B-1----:R-:W-:Y:S02]  /*2680*/  SHF.L.U32 R0, R10, 0x1f, RZ ;  /* 0x0000001f0a007819 */ /* 0x002fe400000006ff */
[----:B------:R-:W-:Y:S02]  /*2690*/  LEA R4, R11, UR17, 0x4 ;  /* 0x000000110b047c11 */ /* 0x000fe4000f8e20ff */
[----:B--2-4-:R-:W1:Y:S02]  /*26a0*/  SYNCS.PHASECHK.TRANS64.TRYWAIT P0, [R3+URZ+0x260], R0 ;  /* 0x00026000030075a7 */ /* 0x014e6400080011ff */
[----:B-1----:R-:W-:Y:S05]  /*26b0*/  @!P0 BRA `(.L_x_40) ;  /* 0x0000005c00088947 */ /* 0x002fea0003800000 */
.L_x_149:
[----:B------:R-:W2:Y:S01]  /*26c0*/  LDS.128 R4, [R4+0x2f0] ;  /* 0x0002f00004047984 */ /* 0x000ea20000000c00 */
[----:B------:R-:W-:Y:S01]  /*26d0*/  UISETP.GE.AND UP0, UPT, UR37, 0x1, UPT ;  /* 0x000000012500788c */ /* 0x000fe2000bf06270 */
[----:B------:R-:W-:Y:S01]  /*26e0*/  @!PT LDS RZ, [RZ] ;  /* 0x00000000fffff984 */ /* 0x000fe20000000800 */
[----:B------:R-:W-:Y:S01]  /*26f0*/  @!PT LDS RZ, [RZ] ;  /* 0x00000000fffff984 */ /* 0x000fe20000000800 */
[----:B------:R-:W-:Y:S01]  /*2700*/  @!PT LDS RZ, [RZ] ;  /* 0x00000000fffff984 */ /* 0x000fe20000000800 */
[----:B------:R-:W-:Y:S01]  /*2710*/  @!PT LDS RZ, [RZ] ;  /* 0x00000000fffff984 */ /* 0x000fe20000000800 */
[----:B------:R3:W-:Y:S06]  /*2720*/  MEMBAR.ALL.CTA ;  /* 0x0000000000007992 */ /* 0x0007ec0000008000 */
[----:B---3--:R-:W3:Y:S01]  /*2730*/  FENCE.VIEW.ASYNC.S ;  /* 0x00000000000073c6 */ /* 0x008ee20000000000 */
[----:B--2---:R-:W-:-:S13]  /*2740*/  LOP3.LUT P0, RZ, R6, 0x1, RZ, 0xc0, !PT ;  /* 0x0000000106ff7812 */ /* 0x004fda000780c0ff */
[----:B---3--:R-:W-:Y:S01]  /*2750*/  VOTEU.ANY UP1, P0 ;  /* 0x0000000000ff7886 */ /* 0x008fe20000020100 */
[----:B------:R-:W-:-:S13]  /*2760*/  PLOP3.LUT P0, PT, PT, PT, UP1, 0x80, 0x8 ;  /* 0x000000000008781c */ /* 0x000fda0003f0f018 */
[----:B-1----:R-:W-:Y:S02]  /*2770*/  @P0 LOP3.LUT R0, R5, 0xffff, RZ, 0xc0, !PT ;  /* 0x0000ffff05000812 */ /* 0x002fe400078ec0ff */
[----:B------:R-:W-:Y:S02]  /*2780*/  @P0 MOV R2, R4 ;  /* 0x0000000400020202 */ /* 0x000fe40000000f00 */
[----:B------:R-:W-:Y:S01]  /*2790*/  @P0 R2UR UR5, R0 ;  /* 0x00000000000502ca */ /* 0x000fe200000e0000 */
[----:B------:R-:W-:Y:S01]  /*27a0*/  VIADD R0, R3, 0x270 ;  /* 0x0000027003007836 */ /* 0x000fe20000000000 */
[----:B------:R-:W-:Y:S02]  /*27b0*/  @P0 SHF.R.U32.HI R4, RZ, 0x10, R5 ;  /* 0x00000010ff040819 */ /* 0x000fe40000011605 */
[----:B------:R-:W-:Y:S02]  /*27c0*/  @P0 R2UR UR6, R2 ;  /* 0x00000000020602ca */ /* 0x000fe400000e0000 */
[----:B------:R-:W-:-:S02]  /*27d0*/  PRMT R0, RZ, 0x654, R0 ;  /* 0x00000654ff007816 */ /* 0x000fc40000000000 */
[----:B------:R-:W-:Y:S02]  /*27e0*/  @P0 R2UR UR4, R4 ;  /* 0x00000000040402ca */ /* 0x000fe400000e0000 */
[----:B------:R1:W-:Y:S03]  /*27f0*/  SYNCS.ARRIVE.TRANS64.RED.A1T0 RZ, [R0+URZ], RZ ;  /* 0x000000ff00ff79a7 */ /* 0x0003e600081004ff */
[----:B------:R-:W-:-:S04]  /*2800*/  @UP1 UMOV UR27, UR5 ;  /* 0x00000005001b1c82 */ /* 0x000fc80008000000 */
[----:B------:R-:W-:-:S04]  /*2810*/  @UP1 UMOV UR28, UR6 ;  /* 0x00000006001c1c82 */ /* 0x000fc80008000000 */
[----:B------:R-:W-:Y:S01]  /*2820*/  @UP1 UMOV UR36, UR4 ;  /* 0x0000000400241c82 */ /* 0x000fe20008000000 */
[----:B------:R-:W-:Y:S05]  /*2830*/  BRA.U !UP0, `(.L_x_41) ;  /* 0x0000000108b87547 */ /* 0x000fea000b800000 */
[----:B------:R-:W2:Y:S01]  /*2840*/  LDCU.128 UR4, c[0x0][0xb10] ;  /* 0x00016200ff0477ac */ /* 0x000ea20008000c00 */
[----:B------:R-:W3:Y:S01]  /*2850*/  LDCU UR10, c[0x0][0xb20] ;  /* 0x00016400ff0a77ac */ /* 0x000ee20008000800 */
[----:B------:R-:W4:Y:S01]  /*2860*/  LDCU UR11, c[0x0][0xb0c] ;  /* 0x00016180ff0b77ac */ /* 0x000f220008000800 */
[----:B------:R-:W1:Y:S01]  /*2870*/  LDCU.64 UR8, c[0x0][0xb28] ;  /* 0x00016500ff0877ac */ /* 0x000e620008000a00 */
[----:B------:R-:W-:Y:S02]  /*2880*/  UISETP.NE.AND UP3, UPT, UR37, 0x1, UPT ;  /* 0x000000012500788c */ /* 0x000fe4000bf65270 */
[----:B--2---:R-:W-:Y:S02]  /*2890*/  UIMAD.WIDE.U32 UR42, UR18, UR7, URZ ;  /* 0x00000007122a72a5 */ /* 0x004fe4000f8e00ff */
[----:B------:R-:W-:Y:S02]  /*28a0*/  UIMAD.WIDE.U32 UR32, UR27, UR7, URZ ;  /* 0x000000071b2072a5 */ /* 0x000fe4000f8e00ff */
[----:B------:R-:W-:-:S02]  /*28b0*/  UIMAD.WIDE.U32 UR34, UR19, UR4, URZ ;  /* 0x00000004132272a5 */ /* 0x000fc4000f8e00ff */
[----:B------:R-:W-:Y:S01]  /*28c0*/  UISETP.NE.AND UP0, UPT, UR6, 0x1, UPT ;  /* 0x000000010600788c */ /* 0x000fe2000bf05270 */
[----:B------:R-:W-:Y:S01]  /*28d0*/  UMOV UR7, UR43 ;  /* 0x0000002b00077c82 */ /* 0x000fe20008000000 */
[----:B----4-:R-:W-:Y:S02]  /*28e0*/  UISETP.NE.AND UP2, UPT, UR11, 0x1, UPT ;  /* 0x000000010b00788c */ /* 0x010fe4000bf45270 */
[----:B---3--:R-:W-:Y:S02]  /*28f0*/  USHF.R.U32.HI UR7, URZ, UR10, UR7 ;  /* 0x0000000aff077299 */ /* 0x008fe40008011607 */
[----:B------:R-:W-:Y:S02]  /*2900*/  USHF.R.U32.HI UR12, URZ, UR5, UR35 ;  /* 0x00000005ff0c7299 */ /* 0x000fe40008011623 */
[----:B------:R-:W-:Y:S02]  /*2910*/  USEL UR7, UR18, UR7, !UP0 ;  /* 0x0000000712077287 */ /* 0x000fe4000c000000 */
[----:B------:R-:W-:-:S02]  /*2920*/  USEL UR12, UR19, UR12, !UP2 ;  /* 0x0000000c130c7287 */ /* 0x000fc4000d000000 */
[----:B-1----:R-:W-:Y:S02]  /*2930*/  UIMAD.WIDE.U32 UR42, UR7, UR8, URZ ;  /* 0x00000008072a72a5 */ /* 0x002fe4000f8e00ff */
        /* <DEDUP_REMOVED lines=30> */
.L_x_41:
[----:B------:R-:W2:Y:S02]  /*2b20*/  LDCU UR4, c[0x0][0xb30] ;  /* 0x00016600ff0477ac */ /* 0x000ea40008000800 */
[----:B--2---:R-:W-:-:S09]  /*2b30*/  UISETP.NE.AND UP0, UPT, UR4, 0x1, UPT ;  /* 0x000000010400788c */ /* 0x004fd2000bf05270 */
        /* <DEDUP_REMOVED lines=13> */
[----:B------:R-:W-:Y:S02]  /*2c10*/  UIADD3 UR4, UPT, UPT, UR5, -UR8, URZ ;  /* 0x8000000805047290 */ /* 0x000fe4000fffe0ff */
[----:B------:R-:W-:Y:S02]  /*2c20*/  UIADD3 UR5, UPT, UPT, -UR5, UR8, URZ ;  /* 0x0000000805057290 */ /* 0x000fe4000fffe1ff */
[----:B------:R-:W-:Y:S02]  /*2c30*/  UIMAD UR27, UR4, UR6, UR27 ;  /* 0x00000006041b72a4 */ /* 0x000fe4000f8e021b */
[----:B------:R-:W-:-:S12]  /*2c40*/  UIMAD UR28, UR5, UR9, UR28 ;  /* 0x00000009051c72a4 */ /* 0x000fd8000f8e021c */
.L_x_42:
[----:B------:R-:W-:Y:S01]  /*2c50*/  VIADD R11, R11, 0x1 ;  /* 0x000000010b0b7836 */ /* 0x000fe20000000000 */
[----:B------:R-:W-:Y:S01]  /*2c60*/  PLOP3.LUT P1, PT, PT, PT, PT, 0x80, 0x8 ;  /* 0x000000000008781c */ /* 0x000fe20003f2f070 */
[----:B------:R-:W-:Y:S02]  /*2c70*/  UIADD3 UR50, UPT, UPT, UR28, UR49, URZ ;  /* 0x000000311c327290 */ /* 0x000fe4000fffe0ff */
[----:B------:R-:W-:Y:S01]  /*2c80*/  UIADD3 UR51, UPT, UPT, UR27, UR48, URZ ;  /* 0x000000301b337290 */ /* 0x000fe2000fffe0ff */
[----:B------:R-:W-:-:S04]  /*2c90*/  ISETP.NE.AND P0, PT, R11, 0x2, PT ;  /* 0x000000020b00780c */ /* 0x000fc80003f05270 */
[----:B-1----:R-:W-:Y:S02]  /*2ca0*/  SEL R0, RZ, 0x1, P0 ;  /* 0x00000001ff007807 */ /* 0x002fe40000000000 */
[----:B------:R-:W-:Y:S02]  /*2cb0*/  SEL R11, R11, RZ, P0 ;  /* 0x000000ff0b0b7207 */ /* 0x000fe40000000000 */
[----:B------:R-:W-:Y:S01]  /*2cc0*/  LOP3.LUT R10, R10, R0, RZ, 0x3c, !PT ;  /* 0x000000000a0a7212 */ /* 0x000fe200078e3cff */
[----:B------:R-:W-:Y:S06]  /*2cd0*/  BRA.U UP1, `(.L_x_43) ;  /* 0xfffffff1016c7547 */ /* 0x000fec000b83ffff */
[----:B------:R-:W-:Y:S01]  /*2ce0*/  UIADD3 UR17, UPT, UPT, UR17, 0x120, URZ ;  /* 0x0000012011117890 */ /* 0x000fe2000fffe0ff */
[----:B------:R-:W-:-:S03]  /*2cf0*/  SHF.L.U32 R2, R12, 0x1f, RZ ;  /* 0x0000001f0c027819 */ /* 0x000fc600000006ff */
[----:B------:R-:W-:-:S09]  /*2d00*/  ULEA UR4, UR29, UR17, 0x3 ;  /* 0x000000111d047291 */ /* 0x000fd2000f8e18ff */
[----:B------:R-:W1:Y:S02]  /*2d10*/  SYNCS.PHASECHK.TRANS64.TRYWAIT P0, [UR4], R2 ;  /* 0x00000002ff0075a7 */ /* 0x000e640008001104 */
[----:B-1----:R-:W-:Y:S05]  /*2d20*/  @!P0 BRA `(.L_x_44) ;  /* 0x0000005400808947 */ /* 0x002fea0003800000 */
.L_x_151:
[----:B------:R-:W-:-:S04]  /*2d30*/  UIADD3 UR5, UPT, UPT, UR29, 0x1, URZ ;  /* 0x000000011d057890 */ /* 0x000fc8000fffe0ff */
[----:B------:R-:W-:-:S04]  /*2d40*/  UISETP.NE.AND UP0, UPT, UR5, 0x24, UPT ;  /* 0x000000240500788c */ /* 0x000fc8000bf05270 */
[----:B------:R-:W-:Y:S02]  /*2d50*/  USEL UR6, URZ, 0x1, UP0 ;  /* 0x00000001ff067887 */ /* 0x000fe40008000000 */
[----:B------:R-:W-:-:S04]  /*2d60*/  USEL UR5, UR5, URZ, UP0 ;  /* 0x000000ff05057287 */ /* 0x000fc80008000000 */
[----:B------:R-:W-:Y:S01]  /*2d70*/  ULEA UR4, UR5, UR17, 0x3 ;  /* 0x0000001105047291 */ /* 0x000fe2000f8e18ff */
[----:B-1----:R-:W-:-:S04]  /*2d80*/  LOP3.LUT R2, R12, UR6, RZ, 0x3c, !PT ;  /* 0x000000060c027c12 */ /* 0x002fc8000f8e3cff */
[----:B------:R-:W-:-:S04]  /*2d90*/  SHF.L.U32 R3, R2, 0x1f, RZ ;  /* 0x0000001f02037819 */ /* 0x000fc800000006ff */
[----:B------:R-:W1:Y:S02]  /*2da0*/  SYNCS.PHASECHK.TRANS64.TRYWAIT P0, [UR4], R3 ;  /* 0x00000003ff0075a7 */ /* 0x000e640008001104 */
[----:B-1----:R-:W-:Y:S05]  /*2db0*/  @!P0 BRA `(.L_x_45) ;  /* 0x0000005400748947 */ /* 0x002fea0003800000 */
.L_x_153:
[----:B------:R-:W-:-:S04]  /*2dc0*/  UIADD3 UR5, UPT, UPT, UR5, 0x1, URZ ;  /* 0x0000000105057890 */ /* 0x000fc8000fffe0ff */
[----:B------:R-:W-:-:S04]  /*2dd0*/  UISETP.NE.AND UP0, UPT, UR5, 0x24, UPT ;  /* 0x000000240500788c */ /* 0x000fc8000bf05270 */
[----:B------:R-:W-:Y:S02]  /*2de0*/  USEL UR6, URZ, 0x1, UP0 ;  /* 0x00000001ff067887 */ /* 0x000fe40008000000 */
[----:B------:R-:W-:-:S04]  /*2df0*/  USEL UR5, UR5, URZ, UP0 ;  /* 0x000000ff05057287 */ /* 0x000fc80008000000 */
[----:B------:R-:W-:Y:S01]  /*2e00*/  ULEA UR4, UR5, UR17, 0x3 ;  /* 0x0000001105047291 */ /* 0x000fe2000f8e18ff */
[----:B------:R-:W-:-:S04]  /*2e10*/  LOP3.LUT R2, R2, UR6, RZ, 0x3c, !PT ;  /* 0x0000000602027c12 */ /* 0x000fc8000f8e3cff */
[----:B-1----:R-:W-:-:S04]  /*2e20*/  SHF.L.U32 R3, R2, 0x1f, RZ ;  /* 0x0000001f02037819 */ /* 0x002fc800000006ff */
[----:B------:R-:W1:Y:S02]  /*2e30*/  SYNCS.PHASECHK.TRANS64.TRYWAIT P0, [UR4], R3 ;  /* 0x00000003ff0075a7 */ /* 0x000e640008001104 */
[----:B-1----:R-:W-:Y:S05]  /*2e40*/  @!P0 BRA `(.L_x_46) ;  /* 0x0000005400688947 */ /* 0x002fea0003800000 */
.L_x_155:
        /* <DEDUP_REMOVED lines=9> */
.L_x_157:
        /* <DEDUP_REMOVED lines=9> */
.L_x_159:
        /* <DEDUP_REMOVED lines=9> */
.L_x_161:
        /* <DEDUP_REMOVED lines=9> */
.L_x_163:
        /* <DEDUP_REMOVED lines=9> */
.L_x_165:
        /* <DEDUP_REMOVED lines=9> */
.L_x_167:
        /* <DEDUP_REMOVED lines=9> */
.L_x_169:
        /* <DEDUP_REMOVED lines=9> */
.L_x_171:
        /* <DEDUP_REMOVED lines=9> */
.L_x_173:
        /* <DEDUP_REMOVED lines=9> */
.L_x_175:
        /* <DEDUP_REMOVED lines=9> */
.L_x_177:
        /* <DEDUP_REMOVED lines=9> */
.L_x_179:
        /* <DEDUP_REMOVED lines=9> */
.L_x_181:
        /* <DEDUP_REMOVED lines=9> */
.L_x_183:
        /* <DEDUP_REMOVED lines=9> */
.L_x_185:
        /* <DEDUP_REMOVED lines=9> */
.L_x_187:
        /* <DEDUP_REMOVED lines=9> */
.L_x_189:
        /* <DEDUP_REMOVED lines=9> */
.L_x_191:
        /* <DEDUP_REMOVED lines=9> */
.L_x_193:
        /* <DEDUP_REMOVED lines=9> */
.L_x_195:
        /* <DEDUP_REMOVED lines=9> */
.L_x_197:
        /* <DEDUP_REMOVED lines=9> */
.L_x_199:
        /* <DEDUP_REMOVED lines=9> */
.L_x_201:
        /* <DEDUP_REMOVED lines=9> */
.L_x_203:
        /* <DEDUP_REMOVED lines=9> */
.L_x_205:
        /* <DEDUP_REMOVED lines=9> */
.L_x_207:
        /* <DEDUP_REMOVED lines=9> */
.L_x_209:
        /* <DEDUP_REMOVED lines=9> */
.L_x_211:
        /* <DEDUP_REMOVED lines=9> */
.L_x_213:
        /* <DEDUP_REMOVED lines=9> */
.L_x_215:
        /* <DEDUP_REMOVED lines=9> */
.L_x_217:
        /* <DEDUP_REMOVED lines=9> */
.L_x_219:
[----:B------:R-:W-:-:S04]  /*4050*/  UIADD3 UR5, UPT, UPT, UR5, 0x1, URZ ;  /* 0x0000000105057890 */ /* 0x000fc8000fffe0ff */
[----:B------:R-:W-:-:S04]  /*4060*/  UISETP.NE.AND UP0, UPT, UR5, 0x24, UPT ;  /* 0x000000240500788c */ /* 0x000fc8000bf05270 */
[----:B------:R-:W-:Y:S02]  /*4070*/  USEL UR4, URZ, 0x1, UP0 ;  /* 0x00000001ff047887 */ /* 0x000fe40008000000 */
[----:B------:R-:W-:-:S04]  /*4080*/  USEL UR5, UR5, URZ, UP0 ;  /* 0x000000ff05057287 */ /* 0x000fc80008000000 */
[----:B------:R-:W-:Y:S01]  /*4090*/  ULEA UR5, UR5, UR17, 0x3 ;  /* 0x0000001105057291 */ /* 0x000fe2000f8e18ff */
[----:B------:R-:W-:-:S04]  /*40a0*/  LOP3.LUT R2, R2, UR4, RZ, 0x3c, !PT ;  /* 0x0000000402027c12 */ /* 0x000fc8000f8e3cff */
[----:B------:R-:W-:Y:S01]  /*40b0*/  SHF.L.U32 R2, R2, 0x1f, RZ ;  /* 0x0000001f02027819 */ /* 0x000fe200000006ff */
[----:B-1----:R-:W-:-:S07]  /*40c0*/  IMAD.U32 R0, RZ, RZ, UR5 ;  /* 0x00000005ff007e24 */ /* 0x002fce000f8e00ff */
.L_x_79:
[----:B-1----:R1:W2:Y:S02]  /*40d0*/  SYNCS.PHASECHK.TRANS64.TRYWAIT P0, [R0+URZ], R2 ;  /* 0x00000002000075a7 */ /* 0x0022a400080011ff */
[----:B--2---:R-:W-:Y:S05]  /*40e0*/  @!P0 NANOSLEEP.SYNCS 0x989680 ;  /* 0x009896800000895d */ /* 0x004fea0003900000 */
[----:B------:R-:W2:Y:S02]  /*40f0*/  @!P0 SYNCS.PHASECHK.TRANS64 P0, [R0+URZ], R2 ;  /* 0x00000002000085a7 */ /* 0x000ea400080010ff */
[----:B--2---:R-:W-:Y:S05]  /*4100*/  @P0 EXIT ;  /* 0x000000000000094d */ /* 0x004fea0003800000 */
[----:B------:R-:W-:Y:S05]  /*4110*/  BRA `(.L_x_79) ;  /* 0xfffffffc00ec7947 */ /* 0x000fea000383ffff */
.L_x_23:
[----:B------:R-:W-:-:S04]  /*4120*/  UISETP.NE.AND UP0, UPT, UR54, URZ, UPT ;  /* 0x000000ff3600728c */ /* 0x000fc8000bf05270 */
[----:B------:R-:W-:-:S09]  /*4130*/  UISETP.NE.OR UP0, UPT, UR11, 0x1, UP0 ;  /* 0x000000010b00788c */ /* 0x000fd20008705670 */
[----:B------:R-:W-:Y:S05]  /*4140*/  BRA.U UP0, `(.L_x_80) ;  /* 0x0000000500487547 */ /* 0x000fea000b800000 */
[----:B------:R-:W-:Y:S01]  /*4150*/  ISETP.GE.U32.AND P2, PT, R0, 0x8, PT ;  /* 0x000000080000780c */ /* 0x000fe20003f46070 */
[----:B------:R-:W-:Y:S01]  /*4160*/  IMAD.MOV.U32 R12, RZ, RZ, 0x1 ;  /* 0x00000001ff0c7424 */ /* 0x000fe200078e00ff */
[----:B------:R-:W-:Y:S02]  /*4170*/  CS2R R10, SRZ ;  /* 0x00000000000a7805 */ /* 0x000fe4000001ff00 */
[----:B------:R-:W-:Y:S01]  /*4180*/  CS2R R8, SRZ ;  /* 0x0000000000087805 */ /* 0x000fe2000001ff00 */
[----:B------:R-:W-:Y:S01]  /*4190*/  UMOV UR4, 0x400 ;  /* 0x0000040000047882 */ /* 0x000fe20000000000 */
[----:B------:R-:W-:Y:S01]  /*41a0*/  UMOV UR6, URZ ;  /* 0x000000ff00067c82 */ /* 0x000fe20008000000 */
[----:B------:R-:W-:-:S12]  /*41b0*/  ULEA UR54, UR54, UR4, 0x18 ;  /* 0x0000000436367291 */ /* 0x000fd8000f8ec0ff */
.L_x_84:
[----:B------:R-:W-:Y:S02]  /*41c0*/  LEA R2, R8, UR54, 0x3 ;  /* 0x0000003608027c11 */ /* 0x000fe4000f8e18ff */
[----:B------:R-:W-:-:S03]  /*41d0*/  SHF.L.U32 R4, R9, 0x1f, RZ ;  /* 0x0000001f09047819 */ /* 0x000fc600000006ff */
[----:B------:R-:W-:Y:S01]  /*41e0*/  VIADD R5, R2, 0x2d0 ;  /* 0x000002d002057836 */ /* 0x000fe20000000000 */
[----:B------:R-:W2:Y:S02]  /*41f0*/  SYNCS.PHASECHK.TRANS64.TRYWAIT P0, [R2+URZ+0x2c0], R4 ;  /* 0x0002c004020075a7 */ /* 0x000ea400080011ff */
[----:B--2---:R-:W-:Y:S05]  /*4200*/  @!P0 BRA `(.L_x_81) ;  /* 0x0000004c00908947 */ /* 0x004fea0003800000 */
.L_x_220:
[----:B------:R-:W-:Y:S01]  /*4210*/  ULEA UR5, UR6, UR54, 0x3 ;  /* 0x0000003606057291 */ /* 0x000fe2000f8e18ff */
[----:B--2---:R-:W-:Y:S01]  /*4220*/  PRMT R2, RZ, 0x654, R5 ;  /* 0x00000654ff027816 */ /* 0x004fe20000000005 */
[----:B------:R-:W-:Y:S01]  /*4230*/  @!P2 IMAD.MOV.U32 R4, RZ, RZ, 0x10 ;  /* 0x00000010ff04a424 */ /* 0x000fe200078e00ff */
[----:B------:R-:W-:Y:S01]  /*4240*/  SHF.L.U32 R5, R12, 0x1f, RZ ;  /* 0x0000001f0c057819 */ /* 0x000fe200000006ff */
[----:B------:R-:W-:Y:S01]  /*4250*/  UIADD3 UR4, UPT, UPT, UR5, 0x260, URZ ;  /* 0x0000026005047890 */ /* 0x000fe2000fffe0ff */
[----:B------:R2:W-:Y:S05]  /*4260*/  SYNCS.ARRIVE.TRANS64.RED.A1T0 RZ, [R2+URZ], RZ ;  /* 0x000000ff02ff79a7 */ /* 0x0005ea00081004ff */
[----:B------:R-:W-:Y:S01]  /*4270*/  IMAD.U32 R6, RZ, RZ, UR4 ;  /* 0x00000004ff067e24 */ /* 0x000fe2000f8e00ff */
[----:B------:R-:W3:Y:S04]  /*4280*/  SYNCS.PHASECHK.TRANS64.TRYWAIT P0, [UR5+0x270], R5 ;  /* 0x00027005ff0075a7 */ /* 0x000ee80008001105 */
[----:B------:R-:W-:Y:S01]  /*4290*/  PRMT R6, R0, 0x654, R6 ;  /* 0x0000065400067816 */ /* 0x000fe20000000006 */
[----:B--23--:R-:W-:Y:S06]  /*42a0*/  @!P0 BRA `(.L_x_82) ;  /* 0x0000004c007c8947 */ /* 0x00cfec0003800000 */
.L_x_222:
[----:B------:R-:W-:Y:S01]  /*42b0*/  ULEA UR4, UR6, UR54, 0x4 ;  /* 0x0000003606047291 */ /* 0x000fe2000f8e20ff */
[----:B------:R-:W-:Y:S01]  /*42c0*/  SEL R3, R6, R3, !P2 ;  /* 0x0000000306037207 */ /* 0x000fe20005000000 */
[----:B------:R-:W-:Y:S01]  /*42d0*/  UIADD3 UR5, UPT, UPT, UR5, 0x260, URZ ;  /* 0x0000026005057890 */ /* 0x000fe2000fffe0ff */
[----:B--2---:R-:W-:Y:S01]  /*42e0*/  LEA R2, R11, UR54, 0x3 ;  /* 0x000000360b027c11 */ /* 0x004fe2000f8e18ff */
[----:B------:R-:W-:Y:S01]  /*42f0*/  UIADD3 UR4, UPT, UPT, UR4, 0x2f0, URZ ;  /* 0x000002f004047890 */ /* 0x000fe2000fffe0ff */
[----:B------:R2:W-:Y:S01]  /*4300*/  @!P2 SYNCS.ARRIVE.TRANS64.RED RZ, [R3+URZ], R4 ;  /* 0x0000000403ffa9a7 */ /* 0x0005e200080004ff */
[----:B------:R-:W-:Y:S01]  /*4310*/  UIADD3 UR6, UPT, UPT, UR6, 0x1, URZ ;  /* 0x0000000106067890 */ /* 0x000fe2000fffe0ff */
[----:B------:R-:W-:-:S03]  /*4320*/  VIADD R8, R8, 0x1 ;  /* 0x0000000108087836 */ /* 0x000fc60000000000 */
[----:B------:R-:W-:Y:S02]  /*4330*/  UISETP.NE.AND UP0, UPT, UR6, 0x2, UPT ;  /* 0x000000020600788c */ /* 0x000fe4000bf05270 */
[----:B------:R-:W-:Y:S01]  /*4340*/  ISETP.NE.AND P0, PT, R8, 0x2, PT ;  /* 0x000000020800780c */ /* 0x000fe20003f05270 */
[----:B------:R-:W-:Y:S06]  /*4350*/  UGETNEXTWORKID.BROADCAST [UR4], [UR5] ;  /* 0x00000000040073ca */ /* 0x000fec0008000100 */
[----:B------:R-:W-:Y:S02]  /*4360*/  USEL UR4, URZ, 0x1, UP0 ;  /* 0x00000001ff047887 */ /* 0x000fe40008000000 */
[----:B------:R-:W-:-:S04]  /*4370*/  USEL UR6, UR6, URZ, UP0 ;  /* 0x000000ff06067287 */ /* 0x000fc80008000000 */
[----:B------:R-:W-:Y:S02]  /*4380*/  LOP3.LUT R12, R12, UR4, RZ, 0x3c, !PT ;  /* 0x000000040c0c7c12 */ /* 0x000fe4000f8e3cff */
[----:B--2---:R-:W-:-:S04]  /*4390*/  SHF.L.U32 R4, R10, 0x1f, RZ ;  /* 0x0000001f0a047819 */ /* 0x004fc800000006ff */
[----:B------:R-:W2:Y:S02]  /*43a0*/  SYNCS.PHASECHK.TRANS64.TRYWAIT P1, [R2+URZ+0x260], R4 ;  /* 0x00026004020075a7 */ /* 0x000ea400080211ff */
[----:B--2---:R-:W-:Y:S05]  /*43b0*/  @!P1 BRA `(.L_x_83) ;  /* 0x0000004c00509947 */ /* 0x004fea0003800000 */
.L_x_223:
[C---:B--2---:R-:W-:Y:S01]  /*43c0*/  LEA R4, R11.reuse, UR54, 0x4 ;  /* 0x000000360b047c11 */ /* 0x044fe2000f8e20ff */
[----:B------:R-:W-:Y:S01]  /*43d0*/  VIADD R2, R2, 0x270 ;  /* 0x0000027002027836 */ /* 0x000fe20000000000 */
[----:B------:R-:W-:Y:S01]  /*43e0*/  SEL R8, R8, RZ, P0 ;  /* 0x000000ff08087207 */ /* 0x000fe20000000000 */
[----:B------:R-:W-:-:S03]  /*43f0*/  VIADD R11, R11, 0x1 ;  /* 0x000000010b0b7836 */ /* 0x000fc60000000000 */
[----:B------:R-:W2:Y:S01]  /*4400*/  LDS.128 R4, [R4+0x2f0] ;  /* 0x0002f00004047984 */ /* 0x000ea20000000c00 */
[----:B------:R-:W-:Y:S02]  /*4410*/  PRMT R2, RZ, 0x654, R2 ;  /* 0x00000654ff027816 */ /* 0x000fe40000000002 */
[C---:B------:R-:W-:Y:S01]  /*4420*/  ISETP.NE.AND P1, PT, R11.reuse, 0x2, PT ;  /* 0x000000020b00780c */ /* 0x040fe20003f25270 */
[----:B------:R-:W-:Y:S01]  /*4430*/  @!PT LDS RZ, [RZ] ;  /* 0x00000000fffff984 */ /* 0x000fe20000000800 */
[----:B------:R-:W-:Y:S01]  /*4440*/  @!PT LDS RZ, [RZ] ;  /* 0x00000000fffff984 */ /* 0x000fe20000000800 */
[----:B------:R-:W-:Y:S01]  /*4450*/  @!PT LDS RZ, [RZ] ;  /* 0x00000000fffff984 */ /* 0x000fe20000000800 */
[----:B------:R-:W-:Y:S01]  /*4460*/  @!PT LDS RZ, [RZ] ;  /* 0x00000000fffff984 */ /* 0x000fe20000000800 */
[----:B------:R3:W-:Y:S06]  /*4470*/  MEMBAR.ALL.CTA ;  /* 0x0000000000007992 */ /* 0x0007ec0000008000 */
[----:B---3--:R-:W3:Y:S01]  /*4480*/  FENCE.VIEW.ASYNC.S ;  /* 0x00000000000073c6 */ /* 0x008ee20000000000 */
[----:B------:R-:W-:Y:S01]  /*4490*/  SEL R11, R11, RZ, P1 ;  /* 0x000000ff0b0b7207 */ /* 0x000fe20000800000 */
[----:B---3--:R3:W-:Y:S01]  /*44a0*/  SYNCS.ARRIVE.TRANS64.RED.A1T0 RZ, [R2+URZ], RZ ;  /* 0x000000ff02ff79a7 */ /* 0x0087e200081004ff */
[----:B--2---:R-:W-:-:S02]  /*44b0*/  LOP3.LUT P3, RZ, R6, 0x1, RZ, 0xc0, !PT ;  /* 0x0000000106ff7812 */ /* 0x004fc4000786c0ff */
[----:B------:R-:W-:-:S04]  /*44c0*/  SEL R4, RZ, 0x1, P1 ;  /* 0x00000001ff047807 */ /* 0x000fc80000800000 */
[----:B------:R-:W-:Y:S02]  /*44d0*/  LOP3.LUT R10, R10, R4, RZ, 0x3c, !PT ;  /* 0x000000040a0a7212 */ /* 0x000fe400078e3cff */
[----:B---3--:R-:W-:-:S04]  /*44e0*/  SEL R2, RZ, 0x1, P0 ;  /* 0x00000001ff027807 */ /* 0x008fc80000000000 */
[----:B------:R-:W-:Y:S01]  /*44f0*/  LOP3.LUT R9, R9, R2, RZ, 0x3c, !PT ;  /* 0x0000000209097212 */ /* 0x000fe200078e3cff */
[----:B------:R-:W-:Y:S06]  /*4500*/  @P3 BRA `(.L_x_84) ;  /* 0xfffffffc002c3947 */ /* 0x000fec000383ffff */
[----:B------:R-:W-:Y:S01]  /*4510*/  ULEA UR5, UR6, UR54, 0x3 ;  /* 0x0000003606057291 */ /* 0x000fe2000f8e18ff */
[----:B------:R-:W-:-:S08]  /*4520*/  SHF.L.U32 R2, R12, 0x1f, RZ ;  /* 0x0000001f0c027819 */ /* 0x000fd000000006ff */
[----:B------:R-:W2:Y:S02]  /*4530*/  SYNCS.PHASECHK.TRANS64 P0, [UR5+0x270], R2 ;  /* 0x00027002ff0075a7 */ /* 0x000ea40008001005 */
[----:B--2---:R-:W-:Y:S05]  /*4540*/  @P0 BRA `(.L_x_85) ;  /* 0x0000000000080947 */ /* 0x004fea0003800000 */
[----:B------:R-:W2:Y:S02]  /*4550*/  SYNCS.PHASECHK.TRANS64.TRYWAIT P0, [UR5+0x270], R2 ;  /* 0x00027002ff0075a7 */ /* 0x000ea40008001105 */
[----:B--2---:R-:W-:Y:S05]  /*4560*/  @!P0 BRA `(.L_x_86) ;  /* 0x0000004800f88947 */ /* 0x004fea0003800000 */
.L_x_85:
[----:B------:R-:W-:-:S04]  /*4570*/  UIADD3 UR4, UPT, UPT, UR6, 0x1, URZ ;  /* 0x0000000106047890 */ /* 0x000fc8000fffe0ff */
[----:B------:R-:W-:-:S04]  /*4580*/  UISETP.NE.AND UP0, UPT, UR4, 0x2, UPT ;  /* 0x000000020400788c */ /* 0x000fc8000bf05270 */
[----:B------:R-:W-:Y:S02]  /*4590*/  USEL UR7, URZ, 0x1, UP0 ;  /* 0x00000001ff077887 */ /* 0x000fe40008000000 */
[----:B------:R-:W-:-:S04]  /*45a0*/  USEL UR4, UR4, URZ, UP0 ;  /* 0x000000ff04047287 */ /* 0x000fc80008000000 */
[----:B------:R-:W-:Y:S01]  /*45b0*/  ULEA UR4, UR4, UR54, 0x3 ;  /* 0x0000003604047291 */ /* 0x000fe2000f8e18ff */
[----:B--2---:R-:W-:-:S04]  /*45c0*/  LOP3.LUT R2, R12, UR7, RZ, 0x3c, !PT ;  /* 0x000000070c027c12 */ /* 0x004fc8000f8e3cff */
[----:B------:R-:W-:-:S04]  /*45d0*/  SHF.L.U32 R0, R2, 0x1f, RZ ;  /* 0x0000001f02007819 */ /* 0x000fc800000006ff */
[----:B------:R-:W2:Y:S02]  /*45e0*/  SYNCS.PHASECHK.TRANS64 P0, [UR4+0x270], R0 ;  /* 0x00027000ff0075a7 */ /* 0x000ea40008001004 */
[----:B-12---:R-:W-:Y:S05]  /*45f0*/  @P0 EXIT ;  /* 0x000000000000094d */ /* 0x006fea0003800000 */
[----:B------:R-:W-:Y:S02]  /*4600*/  SHF.L.U32 R2, R2, 0x1f, RZ ;  /* 0x0000001f02027819 */ /* 0x000fe400000006ff */
[----:B------:R-:W-:-:S07]  /*4610*/  MOV R0, UR4 ;  /* 0x0000000400007c02 */ /* 0x000fce0008000f00 */
.L_x_87:
[----:B-1----:R1:W2:Y:S02]  /*4620*/  SYNCS.PHASECHK.TRANS64.TRYWAIT P0, [R0+URZ+0x270], R2 ;  /* 0x00027002000075a7 */ /* 0x0022a400080011ff */
[----:B--2---:R-:W-:Y:S05]  /*4630*/  @!P0 NANOSLEEP.SYNCS 0x989680 ;  /* 0x009896800000895d */ /* 0x004fea0003900000 */
[----:B------:R-:W2:Y:S02]  /*4640*/  @!P0 SYNCS.PHASECHK.TRANS64 P0, [R0+URZ+0x270], R2 ;  /* 0x00027002000085a7 */ /* 0x000ea400080010ff */
[----:B--2---:R-:W-:Y:S05]  /*4650*/  @P0 EXIT ;  /* 0x000000000000094d */ /* 0x004fea0003800000 */
[----:B------:R-:W-:Y:S05]  /*4660*/  BRA `(.L_x_87) ;  /* 0xfffffffc00ec7947 */ /* 0x000fea000383ffff */
.L_x_80:
[----:B------:R-:W-:Y:S05]  /*4670*/  BRA.U UP6, `(.L_x_88) ;  /* 0x0000001106a07547 */ /* 0x000fea000b800000 */
[----:B------:R-:W-:Y:S01]  /*4680*/  UMOV UR4, 0x40 ;  /* 0x0000004000047882 */ /* 0x000fe20000000000 */
[----:B------:R-:W-:Y:S01]  /*4690*/  NOP ;  /* 0x0000000000007918 */ /* 0x000fe20000000000 */
[----:B------:R-:W-:Y:S01]  /*46a0*/  ULEA UR4, UR54, UR4, 0x18 ;  /* 0x0000000436047291 */ /* 0x000fe2000f8ec0ff */
[----:B------:R-:W-:Y:S02]  /*46b0*/  UMOV UR5, 0x400 ;  /* 0x0000040000057882 */ /* 0x000fe40000000000 */
[----:B------:R-:W-:-:S06]  /*46c0*/  ULEA UR54, UR54, UR5, 0x18 ;  /* 0x0000000536367291 */ /* 0x000fcc000f8ec0ff */
[----:B------:R-:W2:Y:S02]  /*46d0*/  LDS.U8 R0, [UR4+0x1c] ;  /* 0x00001c04ff007984 */ /* 0x000ea40008000000 */
[----:B--2---:R-:W-:-:S13]  /*46e0*/  ISETP.NE.AND P0, PT, R0, RZ, PT ;  /* 0x000000ff0000720c */ /* 0x004fda0003f05270 */
[----:B------:R-:W-:Y:S05]  /*46f0*/  @P0 BRA `(.L_x_89) ;  /* 0x0000000400080947 */ /* 0x000fea0003800000 */
[----:B------:R-:W-:Y:S02]  /*4700*/  UISETP.NE.U32.AND UP1, UPT, UR18, 0x1, UPT ;  /* 0x000000011200788c */ /* 0x000fe4000bf25070 */
[----:B------:R-:W-:-:S07]  /*4710*/  UIADD3 UR6, UPT, UPT, UR4, 0x8, URZ ;  /* 0x0000000804067890 */ /* 0x000fce000fffe0ff */
[----:B------:R-:W-:Y:S05]  /*4720*/  BRA.U !UP1, `(.L_x_90) ;  /* 0x00000001099c7547 */ /* 0x000fea000b800000 */
[----:B------:R-:W-:Y:S01]  /*4730*/  ELECT P0, URZ, PT ;  /* 0x0000000000ff782f */ /* 0x000fe20003800000 */
[----:B------:R-:W-:-:S12]  /*4740*/  BSSY B0, `(.L_x_90) ;  /* 0x0000025000007945 */ /* 0x000fd80003800000 */
[----:B------:R-:W-:Y:S05]  /*4750*/  @!P0 BRA `(.L_x_91) ;  /* 0x00000000008c8947 */ /* 0x000fea0003800000 */
[----:B------:R-:W-:-:S05]  /*4760*/  UMOV UR5, 0x10 ;  /* 0x0000001000057882 */ /* 0x000fca0000000000 */
[----:B------:R-:W-:Y:S04]  /*4770*/  DEPBAR.LE SB2, 0x36 ;  /* 0x0000ad800000791a */ /* 0x000fe80000000000 */
[----:B------:R-:W2:Y:S02]  /*4780*/  UTCATOMSWS.2CTA.FIND_AND_SET.ALIGN UP0, UR5, UR5 ;  /* 0x00000005000575e3 */ /* 0x000ea40008200800 */
[----:B--2---:R-:W-:Y:S01]  /*4790*/  MOV R10, UR5 ;  /* 0x00000005000a7c02 */ /* 0x004fe20008000f00 */
[----:B------:R-:W-:Y:S06]  /*47a0*/  BRA.U UP0, `(.L_x_92) ;  /* 0x0000000100187547 */ /* 0x000fec000b800000 */
.L_x_93:
[----:B------:R-:W-:Y:S05]  /*47b0*/  NANOSLEEP 0x64 ;  /* 0x000000640000795d */ /* 0x000fea0003800000 */
[----:B------:R-:W-:-:S05]  /*47c0*/  UMOV UR5, 0x10 ;  /* 0x0000001000057882 */ /* 0x000fca0000000000 */
[----:B------:R-:W-:Y:S04]  /*47d0*/  DEPBAR.LE SB2, 0x36 ;  /* 0x0000ad800000791a */ /* 0x000fe80000000000 */
[----:B------:R-:W2:Y:S02]  /*47e0*/  UTCATOMSWS.2CTA.FIND_AND_SET.ALIGN UP0, UR5, UR5 ;  /* 0x00000005000575e3 */ /* 0x000ea40008200800 */
[----:B--2---:R-:W-:Y:S01]  /*47f0*/  MOV R10, UR5 ;  /* 0x00000005000a7c02 */ /* 0x004fe20008000f00 */
[----:B------:R-:W-:Y:S05]  /*4800*/  BRA.U !UP0, `(.L_x_93) ;  /* 0xfffffffd08e87547 */ /* 0x000fea000b83ffff */
.L_x_92:
[----:B------:R-:W2:Y:S01]  /*4810*/  LDS R6, [UR4+0x10] ;  /* 0x00001004ff067984 */ /* 0x000ea20008000800 */
[----:B------:R-:W-:Y:S01]  /*4820*/  IMAD.U32 R0, RZ, RZ, UR54 ;  /* 0x00000036ff007e24 */ /* 0x000fe2000f8e00ff */
[----:B------:R-:W-:-:S03]  /*4830*/  MOV R4, UR17 ;  /* 0x0000001100047c02 */ /* 0x000fc60008000f00 */
[----:B------:R-:W-:Y:S01]  /*4840*/  VIADD R0, R0, 0x310 ;  /* 0x0000031000007836 */ /* 0x000fe20000000000 */
[----:B--2---:R-:W-:-:S04]  /*4850*/  SHF.L.U32 R6, R6, 0x1f, RZ ;  /* 0x0000001f06067819 */ /* 0x004fc800000006ff */
[----:B------:R-:W2:Y:S02]  /*4860*/  SYNCS.PHASECHK.TRANS64.TRYWAIT P0, [UR4+0x8], R6 ;  /* 0x00000806ff0075a7 */ /* 0x000ea40008001104 */
[----:B--2---:R-:W-:Y:S05]  /*4870*/  @P0 BRA `(.L_x_94) ;  /* 0x0000000000080947 */ /* 0x004fea0003800000 */
[----:B------:R-:W2:Y:S02]  /*4880*/  SYNCS.PHASECHK.TRANS64.TRYWAIT P0, [UR4+0x8], R6 ;  /* 0x00000806ff0075a7 */ /* 0x000ea40008001104 */
[----:B--2---:R-:W-:Y:S05]  /*4890*/  @!P0 BRA `(.L_x_95) ;  /* 0x0000004800448947 */ /* 0x004fea0003800000 */
.L_x_94:
[----:B------:R-:W-:Y:S01]  /*48a0*/  PRMT R4, R4, 0x654, R0 ;  /* 0x0000065404047816 */ /* 0x000fe20000000000 */
[----:B------:R-:W-:Y:S01]  /*48b0*/  HFMA2 R0, -RZ, RZ, 0, 5.9604644775390625e-08 ;  /* 0x00000001ff007431 */ /* 0x000fe200000001ff */
[----:B------:R-:W-:Y:S01]  /*48c0*/  UPRMT UR5, UR17, 0x654, UR6 ;  /* 0x0000065411057896 */ /* 0x000fe20008000006 */
[----:B------:R-:W-:Y:S02]  /*48d0*/  IMAD.MOV.U32 R8, RZ, RZ, 0xffff ;  /* 0x0000ffffff087424 */ /* 0x000fe400078e00ff */
[----:B--2---:R-:W-:Y:S02]  /*48e0*/  IMAD.MOV.U32 R6, RZ, RZ, 0x4 ;  /* 0x00000004ff067424 */ /* 0x004fe400078e00ff */
[----:B------:R-:W-:Y:S01]  /*48f0*/  IMAD.SHL.U32 R9, R10, 0x20, RZ ;  /* 0x000000200a097824 */ /* 0x000fe200078e00ff */
[----:B------:R-:W-:Y:S02]  /*4900*/  MOV R5, UR5 ;  /* 0x0000000500057c02 */ /* 0x000fe40008000f00 */
[-C--:B------:R-:W-:Y:S01]  /*4910*/  SHF.L.U32 R8, R8, R10.reuse, RZ ;  /* 0x0000000a08087219 */ /* 0x080fe200000006ff */
[----:B------:R2:W-:Y:S01]  /*4920*/  SYNCS.ARRIVE.TRANS64.RED RZ, [UR5], R6 ;  /* 0x00000006ffff79a7 */ /* 0x0005e20008000405 */
[----:B------:R-:W-:Y:S01]  /*4930*/  SHF.L.U32 R7, R0, R10, RZ ;  /* 0x0000000a00077219 */ /* 0x000fe200000006ff */
[----:B------:R2:W-:Y:S04]  /*4940*/  STS [UR54+0x310], R9 ;  /* 0x00031009ff007988 */ /* 0x0005e80008000836 */
[----:B------:R2:W-:Y:S04]  /*4950*/  STAS [R4.64], R10 ;  /* 0x0000000a04007dbd */ /* 0x0005e8000c0008ff */
[----:B------:R2:W-:Y:S04]  /*4960*/  ATOMS.OR RZ, [UR4+0x14], R8 ;  /* 0x00001408ffff798c */ /* 0x0005e8000b000004 */
[----:B------:R2:W-:Y:S04]  /*4970*/  ATOMS.OR RZ, [UR4+0x18], R7 ;  /* 0x00001807ffff798c */ /* 0x0005e8000b000004 */
[----:B------:R2:W-:Y:S02]  /*4980*/  ATOMS.XOR RZ, [UR4+0x10], R0 ;  /* 0x00001000ffff798c */ /* 0x0005e4000b800004 */
.L_x_91:
[----:B-1----:R-:W-:Y:S05]  /*4990*/  BSYNC B0 ;  /* 0x0000000000007941 */ /* 0x002fea0003800000 */
.L_x_90:
[----:B------:R-:W-:Y:S05]  /*49a0*/  BRA.U UP1, `(.L_x_96) ;  /* 0x00000001016c7547 */ /* 0x000fea000b800000 */
[----:B------:R-:W-:-:S03]  /*49b0*/  UMOV UR5, 0xffffffff ;  /* 0xffffffff00057882 */ /* 0x000fc60000000000 */
[----:B------:R-:W-:Y:S05]  /*49c0*/  BRA.DIV UR5, `(.L_x_97) ;  /* 0x0000004a05107947 */ /* 0x000fea000b800000 */
[----:B------:R-:W-:-:S13]  /*49d0*/  ELECT P0, URZ, PT ;  /* 0x0000000000ff782f */ /* 0x000fda0003800000 */
.L_x_227:
[----:B------:R-:W-:Y:S05]  /*49e0*/  @!P0 BRA `(.L_x_96) ;  /* 0x00000000005c8947 */ /* 0x000fea0003800000 */
[----:B--2---:R-:W2:Y:S02]  /*49f0*/  LDS R4, [UR4+0x10] ;  /* 0x00001004ff047984 */ /* 0x004ea40008000800 */
[----:B--2---:R-:W-:-:S04]  /*4a00*/  SHF.L.U32 R4, R4, 0x1f, RZ ;  /* 0x0000001f04047819 */ /* 0x004fc800000006ff */
[----:B------:R-:W2:Y:S02]  /*4a10*/  SYNCS.PHASECHK.TRANS64.TRYWAIT P0, [UR4+0x8], R4 ;  /* 0x00000804ff0075a7 */ /* 0x000ea40008001104 */
[----:B--2---:R-:W-:Y:S05]  /*4a20*/  @P0 BRA `(.L_x_98) ;  /* 0x0000000000080947 */ /* 0x004fea0003800000 */
[----:B------:R-:W2:Y:S02]  /*4a30*/  SYNCS.PHASECHK.TRANS64.TRYWAIT P0, [UR4+0x8], R4 ;  /* 0x00000804ff0075a7 */ /* 0x000ea40008001104 */
[----:B--2---:R-:W-:Y:S05]  /*4a40*/  @!P0 BRA `(.L_x_99) ;  /* 0x0000004800148947 */ /* 0x004fea0003800000 */
.L_x_98:
[----:B------:R-:W3:Y:S01]  /*4a50*/  LDS R6, [UR54+0x310] ;  /* 0x00031036ff067984 */ /* 0x000ee20008000800 */
[----:B--2---:R-:W-:Y:S02]  /*4a60*/  HFMA2 R0, -RZ, RZ, 0, 5.9604644775390625e-08 ;  /* 0x00000001ff007431 */ /* 0x004fe400000001ff */
[----:B------:R-:W-:Y:S01]  /*4a70*/  IMAD.MOV.U32 R4, RZ, RZ, 0xffff ;  /* 0x0000ffffff047424 */ /* 0x000fe200078e00ff */
[----:B------:R-:W-:Y:S01]  /*4a80*/  UPRMT UR5, UR17, 0x654, UR6 ;  /* 0x0000065411057896 */ /* 0x000fe20008000006 */
[----:B---3--:R-:W-:-:S03]  /*4a90*/  IMAD.SHL.U32 R5, R6, 0x20, RZ ;  /* 0x0000002006057824 */ /* 0x008fc600078e00ff */
[-C--:B------:R-:W-:Y:S02]  /*4aa0*/  SHF.L.U32 R4, R4, R6.reuse, RZ ;  /* 0x0000000604047219 */ /* 0x080fe400000006ff */
[----:B------:R-:W-:Y:S01]  /*4ab0*/  SHF.L.U32 R6, R0, R6, RZ ;  /* 0x0000000600067219 */ /* 0x000fe200000006ff */
[----:B------:R3:W-:Y:S04]  /*4ac0*/  STS [UR54+0x310], R5 ;  /* 0x00031005ff007988 */ /* 0x0007e80008000836 */
[----:B------:R3:W-:Y:S04]  /*4ad0*/  ATOMS.OR RZ, [UR4+0x14], R4 ;  /* 0x00001404ffff798c */ /* 0x0007e8000b000004 */
[----:B------:R3:W-:Y:S01]  /*4ae0*/  ATOMS.OR RZ, [UR4+0x18], R6 ;  /* 0x00001806ffff798c */ /* 0x0007e2000b000004 */
[----:B------:R-:W-:Y:S03]  /*4af0*/  SYNCS.ARRIVE.TRANS64.RED.A1T0 RZ, [UR5], RZ ;  /* 0x000000ffffff79a7 */ /* 0x000fe60008100405 */
[----:B------:R3:W-:Y:S01]  /*4b00*/  ATOMS.XOR RZ, [UR4+0x10], R0 ;  /* 0x00001000ffff798c */ /* 0x0007e2000b800004 */
[----:B------:R-:W-:Y:S05]  /*4b10*/  BRA `(.L_x_96) ;  /* 0x0000000000107947 */ /* 0x000fea0003800000 */
.L_x_89:
[----:B------:R-:W-:Y:S02]  /*4b20*/  MOV R0, 0xffffffff ;  /* 0xffffffff00007802 */ /* 0x000fe40000000f00 */
[----:B------:R-:W-:-:S03]  /*4b30*/  MOV R4, 0x4b60 ;  /* 0x00004b6000047802 */ /* 0x000fc60000000f00 */
[----:B------:R2:W-:Y:S04]  /*4b40*/  STS [UR54+0x310], R0 ;  /* 0x00031000ff007988 */ /* 0x0005e80008000836 */
[----:B-12--5:R-:W-:Y:S05]  /*4b50*/  CALL.REL.NOINC `($__internal_1_$__cuda_sm10x_tcgen05_guardrail_trap_phase_invalid_during_alloc) ;  /* 0x0000004c001c7944 */ /* 0x026fea0003c00000 */
.L_x_96:
[----:B------:R-:W-:Y:S05]  /*4b60*/  WARPSYNC.ALL ;  /* 0x0000000000007948 */ /* 0x000fea0003800000 */
[----:B------:R-:W4:Y:S01]  /*4b70*/  S2UR UR6, SR_CgaCtaId ;  /* 0x00000000000679c3 */ /* 0x000f220000008800 */
[----:B------:R-:W-:Y:S01]  /*4b80*/  UMOV UR4, 0x400 ;  /* 0x0000040000047882 */ /* 0x000fe20000000000 */
[----:B------:R-:W-:-:S06]  /*4b90*/  NOP ;  /* 0x0000000000007918 */ /* 0x000fcc0000000000 */
[----:B------:R-:W-:Y:S06]  /*4ba0*/  BAR.ARV 0x6, 0xa0 ;  /* 0x0182800000007b1d */ /* 0x000fec0000002000 */
[----:B------:R-:W-:Y:S01]  /*4bb0*/  LOP3.LUT R3, R3, 0xffff, RZ, 0xc0, !PT ;  /* 0x0000ffff03037812 */ /* 0x000fe200078ec0ff */
[----:B--2---:R-:W-:Y:S01]  /*4bc0*/  IMAD.MOV.U32 R9, RZ, RZ, 0x1 ;  /* 0x00000001ff097424 */ /* 0x004fe200078e00ff */
[----:B------:R-:W-:Y:S01]  /*4bd0*/  LOP3.LUT R2, R2, 0xffff, RZ, 0xc0, !PT ;  /* 0x0000ffff02027812 */ /* 0x000fe200078ec0ff */
[----:B------:R-:W-:Y:S01]  /*4be0*/  IMAD.MOV.U32 R8, RZ, RZ, RZ ;  /* 0x000000ffff087224 */ /* 0x000fe200078e00ff */
[----:B------:R-:W-:Y:S01]  /*4bf0*/  R2UR UR11, R3 ;  /* 0x00000000030b72ca */ /* 0x000fe200000e0000 */
[----:B------:R-:W-:Y:S01]  /*4c00*/  UMOV UR22, URZ ;  /* 0x000000ff00167c82 */ /* 0x000fe20008000000 */
[----:B------:R-:W-:-:S02]  /*4c10*/  R2UR UR10, R2 ;  /* 0x00000000020a72ca */ /* 0x000fc400000e0000 */
[----:B------:R-:W-:Y:S01]  /*4c20*/  CS2R R2, SRZ ;  /* 0x0000000000027805 */ /* 0x000fe2000001ff00 */
[----:B------:R-:W-:Y:S01]  /*4c30*/  UMOV UR21, URZ ;  /* 0x000000ff00157c82 */ /* 0x000fe20008000000 */
[----:B------:R-:W-:Y:S01]  /*4c40*/  UMOV UR20, URZ ;  /* 0x000000ff00147c82 */ /* 0x000fe20008000000 */
[----:B----4-:R-:W-:Y:S01]  /*4c50*/  ULEA UR6, UR6, UR4, 0x18 ;  /* 0x0000000406067291 */ /* 0x010fe2000f8ec0ff */
[----:B------:R-:W2:Y:S03]  /*4c60*/  LDCU UR4, c[0x0][0x38c] ;  /* 0x00007180ff0477ac */ /* 0x000ea60008000800 */
[----:B------:R-:W-:Y:S02]  /*4c70*/  UIADD3 UR12, UPT, UPT, UR6, 0x2600, URZ ;  /* 0x00002600060c7890 */ /* 0x000fe4000fffe0ff */
[----:B------:R-:W-:-:S03]  /*4c80*/  UIADD3 UR13, UPT, UPT, UR6, 0x26600, URZ ;  /* 0x00026600060d7890 */ /* 0x000fc6000fffe0ff */
[----:B---3--:R-:W3:Y:S01]  /*4c90*/  LDS R0, [UR6+0x310] ;  /* 0x00031006ff007984 */ /* 0x008ee20008000800 */
[----:B------:R-:W-:Y:S02]  /*4ca0*/  USHF.R.U32.HI UR12, URZ, 0x4, UR12 ;  /* 0x00000004ff0c7899 */ /* 0x000fe4000801160c */
[----:B------:R-:W-:Y:S02]  /*4cb0*/  USHF.R.U32.HI UR13, URZ, 0x4, UR13 ;  /* 0x00000004ff0d7899 */ /* 0x000fe4000801160d */
[----:B------:R-:W-:Y:S02]  /*4cc0*/  ULOP3.LUT UR12, UR12, 0x3fff, URZ, 0xc0, !UPT ;  /* 0x00003fff0c0c7892 */ /* 0x000fe4000f8ec0ff */
[----:B------:R-:W-:Y:S02]  /*4cd0*/  ULOP3.LUT UR13, UR13, 0x3fff, URZ, 0xc0, !UPT ;  /* 0x00003fff0d0d7892 */ /* 0x000fe4000f8ec0ff */
[----:B------:R-:W-:Y:S02]  /*4ce0*/  ULOP3.LUT UR12, UR12, 0x10000, URZ, 0xfc, !UPT ;  /* 0x000100000c0c7892 */ /* 0x000fe4000f8efcff */
[----:B--2---:R-:W-:-:S02]  /*4cf0*/  UIADD3 UR4, UPT, UPT, UR4, 0x3f, URZ ;  /* 0x0000003f04047890 */ /* 0x004fc4000fffe0ff */
[----:B------:R-:W-:Y:S02]  /*4d00*/  ULOP3.LUT UR13, UR13, 0x10000, URZ, 0xfc, !UPT ;  /* 0x000100000d0d7892 */ /* 0x000fe4000f8efcff */
[----:B------:R-:W-:Y:S02]  /*4d10*/  USHF.R.S32.HI UR5, URZ, 0x1f, UR4 ;  /* 0x0000001fff057899 */ /* 0x000fe40008011404 */
[----:B------:R-:W-:Y:S02]  /*4d20*/  UISETP.NE.AND UP3, UPT, UR18, URZ, UPT ;  /* 0x000000ff1200728c */ /* 0x000fe4000bf65270 */
[----:B------:R-:W-:Y:S01]  /*4d30*/  ULEA.HI UR5, UR5, UR4, URZ, 0x6 ;  /* 0x0000000405057291 */ /* 0x000fe2000f8f30ff */
[----:B------:R-:W-:Y:S01]  /*4d40*/  UMOV UR28, 0x0 ;  /* 0x00000000001c7882 */ /* 0x000fe20000000000 */
[----:B------:R-:W-:Y:S02]  /*4d50*/  UMOV UR29, 0x8100010 ;  /* 0x08100010001d7882 */ /* 0x000fe40000000000 */
[----:B------:R-:W-:Y:S01]  /*4d60*/  USHF.R.S32.HI UR5, URZ, 0x6, UR5 ;  /* 0x00000006ff057899 */ /* 0x000fe20008011405 */
[----:B------:R-:W-:Y:S01]  /*4d70*/  UMOV UR26, 0x0 ;  /* 0x00000000001a7882 */ /* 0x000fe20000000000 */
[----:B------:R-:W-:-:S02]  /*4d80*/  UMOV UR27, 0x8100010 ;  /* 0x08100010001b7882 */ /* 0x000fc40000000000 */
[----:B------:R-:W-:-:S04]  /*4d90*/  UISETP.LT.AND UP0, UPT, UR5, 0x1, UPT ;  /* 0x000000010500788c */ /* 0x000fc8000bf01270 */
[----:B------:R-:W-:Y:S01]  /*4da0*/  USEL UR23, UR5, 0x1, !UP0 ;  /* 0x0000000105177887 */ /* 0x000fe2000c000000 */
[----:B---3--:R-:W-:-:S15]  /*4db0*/  R2UR UR24, R0 ;  /* 0x00000000001872ca */ /* 0x008fde00000e0000 */
.L_x_107:
[C---:B------:R-:W-:Y:S02]  /*4dc0*/  LEA R0, R8.reuse, UR6, 0x3 ;  /* 0x0000000608007c11 */ /* 0x040fe4000f8e18ff */
[----:B------:R-:W-:Y:S02]  /*4dd0*/  SHF.L.U32 R4, R3, 0x1f, RZ ;  /* 0x0000001f03047819 */ /* 0x000fe400000006ff */
[----:B------:R-:W-:Y:S02]  /*4de0*/  LEA R5, R8, UR6, 0x4 ;  /* 0x0000000608057c11 */ /* 0x000fe4000f8e20ff */
[----:B------:R-:W2:Y:S02]  /*4df0*/  SYNCS.PHASECHK.TRANS64.TRYWAIT P0, [R0+URZ+0x260], R4 ;  /* 0x00026004000075a7 */ /* 0x000ea400080011ff */
[----:B-12-4-:R-:W-:Y:S05]  /*4e00*/  @!P0 BRA `(.L_x_100) ;  /* 0x00000044003c8947 */ /* 0x016fea0003800000 */
.L_x_228:
[----:B--2---:R-:W2:Y:S01]  /*4e10*/  LDS.128 R4, [R5+0x2f0] ;  /* 0x0002f00005047984 */ /* 0x004ea20000000c00 */
[----:B------:R-:W-:Y:S02]  /*4e20*/  VIADD R0, R0, 0x270 ;  /* 0x0000027000007836 */ /* 0x000fe40000000000 */
[----:B------:R-:W-:Y:S01]  /*4e30*/  VIADD R8, R8, 0x1 ;  /* 0x0000000108087836 */ /* 0x000fe20000000000 */
[----:B------:R-:W-:Y:S01]  /*4e40*/  @!PT LDS RZ, [RZ] ;  /* 0x00000000fffff984 */ /* 0x000fe20000000800 */
[----:B------:R-:W-:Y:S01]  /*4e50*/  @!PT LDS RZ, [RZ] ;  /* 0x00000000fffff984 */ /* 0x000fe20000000800 */
[----:B------:R-:W-:Y:S01]  /*4e60*/  @!PT LDS RZ, [RZ] ;  /* 0x00000000fffff984 */ /* 0x000fe20000000800 */
[----:B------:R-:W-:Y:S01]  /*4e70*/  @!PT LDS RZ, [RZ] ;  /* 0x00000000fffff984 */ /* 0x000fe20000000800 */
[----:B------:R3:W-:Y:S06]  /*4e80*/  MEMBAR.ALL.CTA ;  /* 0x0000000000007992 */ /* 0x0007ec0000008000 */
[----:B---3--:R-:W3:Y:S01]  /*4e90*/  FENCE.VIEW.ASYNC.S ;  /* 0x00000000000073c6 */ /* 0x008ee20000000000 */
[----:B------:R-:W-:-:S04]  /*4ea0*/  PRMT R0, RZ, 0x654, R0 ;  /* 0x00000654ff007816 */ /* 0x000fc80000000000 */
[----:B---3--:R3:W-:Y:S01]  /*4eb0*/  SYNCS.ARRIVE.TRANS64.RED.A1T0 RZ, [R0+URZ], RZ ;  /* 0x000000ff00ff79a7 */ /* 0x0087e200081004ff */
[----:B--2---:R-:W-:Y:S01]  /*4ec0*/  LOP3.LUT P1, RZ, R6, 0x1, RZ, 0xc0, !PT ;  /* 0x0000000106ff7812 */ /* 0x004fe2000782c0ff */
[----:B---3--:R-:W-:-:S12]  /*4ed0*/  BRA.U UP3, `(.L_x_101) ;  /* 0x0000000103e07547 */ /* 0x008fd8000b800000 */
[----:B------:R-:W2:Y:S01]  /*4ee0*/  LDCU UR4, c[0x0][0x38c] ;  /* 0x00007180ff0477ac */ /* 0x000ea20008000800 */
[----:B------:R-:W-:Y:S02]  /*4ef0*/  PLOP3.LUT P2, PT, PT, PT, PT, 0x80, 0x8 ;  /* 0x000000000008781c */ /* 0x000fe40003f4f070 */
[----:B------:R-:W-:Y:S01]  /*4f00*/  SHF.L.U32 R4, R9, 0x1f, RZ ;  /* 0x0000001f09047819 */ /* 0x000fe200000006ff */
[----:B------:R-:W-:Y:S02]  /*4f10*/  ULEA UR8, UR22, UR6, 0x3 ;  /* 0x0000000616087291 */ /* 0x000fe4000f8e18ff */
[----:B------:R-:W-:Y:S02]  /*4f20*/  ULEA UR9, UR22, UR24, 0x5 ;  /* 0x0000001816097291 */ /* 0x000fe4000f8e28ff */
[----:B--2---:R-:W-:-:S06]  /*4f30*/  UISETP.GE.AND UP0, UPT, UR4, 0x1, UPT ;  /* 0x000000010400788c */ /* 0x004fcc000bf06270 */
[----:B------:R-:W-:-:S05]  /*4f40*/  PLOP3.LUT P0, PT, PT, PT, UP0, 0x80, 0x8 ;  /* 0x000000000008781c */ /* 0x000fca0003f0f008 */
[----:B------:R-:W-:-:S08]  /*4f50*/  @UP0 ULEA UR4, UR21, UR6, 0x3 ;  /* 0x0000000615040291 */ /* 0x000fd0000f8e18ff */
[----:B------:R-:W-:-:S04]  /*4f60*/  @P0 SHF.L.U32 R0, R2, 0x1f, RZ ;  /* 0x0000001f02000819 */ /* 0x000fc800000006ff */
[----:B------:R2:W3:Y:S01]  /*4f70*/  @P0 SYNCS.PHASECHK.TRANS64.TRYWAIT P2, [UR4], R0 ;  /* 0x00000000ff0005a7 */ /* 0x0004e20008041104 */
[----:B------:R-:W4:Y:S02]  /*4f80*/  SYNCS.PHASECHK.TRANS64.TRYWAIT P0, [UR8+0x2a0], R4 ;  /* 0x0002a004ff0075a7 */ /* 0x000f240008001108 */
[----:B--234-:R-:W-:Y:S05]  /*4f90*/  @!P0 BRA `(.L_x_102) ;  /* 0x0000004000ec8947 */ /* 0x01cfea0003800000 */
.L_x_230:
[----:B------:R-:W-:Y:S01]  /*4fa0*/  UMOV UR19, UR20 ;  /* 0x0000001400137c82 */ /* 0x000fe20008000000 */
[----:B------:R-:W-:Y:S05]  /*4fb0*/  BRA.U !UP0, `(.L_x_103) ;  /* 0x0000000108987547 */ /* 0x000fea000b800000 */
[----:B------:R-:W-:Y:S02]  /*4fc0*/  UIADD3 UR19, UPT, UPT, UR23, UR20, URZ ;  /* 0x0000001417137290 */ /* 0x000fe4000fffe0ff */
[----:B------:R-:W-:Y:S01]  /*4fd0*/  UPLOP3.LUT UP2, UPT, UPT, UPT, UPT, 0x40, 0x4 ;  /* 0x000000000004789c */ /* 0x000fe20003f4e870 */
[----:B------:R-:W-:Y:S01]  /*4fe0*/  UMOV UR16, UR5 ;  /* 0x0000000500107c82 */ /* 0x000fe20008000000 */
[----:B------:R-:W-:-:S09]  /*4ff0*/  UMOV UR15, UR21 ;  /* 0x00000015000f7c82 */ /* 0x000fd20008000000 */
.L_x_106:
[----:B---3--:R-:W-:Y:S01]  /*5000*/  ULEA UR7, UR15, UR6, 0x3 ;  /* 0x000000060f077291 */ /* 0x008fe2000f8e18ff */
[----:B----4-:R-:W-:Y:S11]  /*5010*/  @P2 BRA `(.L_x_104) ;  /* 0x00000000000c2947 */ /* 0x010ff60003800000 */
[----:B--2---:R-:W-:Y:S04]  /*5020*/  SHF.L.U32 R4, R2, 0x1f, RZ ;  /* 0x0000001f02047819 */ /* 0x004fe800000006ff */
[----:B------:R-:W2:Y:S02]  /*5030*/  SYNCS.PHASECHK.TRANS64.TRYWAIT P0, [UR7], R4 ;  /* 0x00000004ff0075a7 */ /* 0x000ea40008001107 */
[----:B--2---:R-:W-:Y:S05]  /*5040*/  @!P0 BRA `(.L_x_105) ;  /* 0x0000004000d88947 */ /* 0x004fea0003800000 */
.L_x_104:
[----:B------:R-:W-:Y:S01]  /*5050*/  UISETP.NE.AND UP0, UPT, UR16, 0x1, UPT ;  /* 0x000000011000788c */ /* 0x000fe2000bf05270 */
[----:B------:R-:W-:Y:S01]  /*5060*/  PLOP3.LUT P2, PT, PT, PT, PT, 0x80, 0x8 ;  /* 0x000000000008781c */ /* 0x000fe20003f4f070 */
[----:B------:R-:W-:Y:S02]  /*5070*/  UIADD3 UR21, UPT, UPT, UR15, 0x1, URZ ;  /* 0x000000010f157890 */ /* 0x000fe4000fffe0ff */
[----:B------:R-:W-:Y:S02]  /*5080*/  ULEA UR30, UR15, UR13, 0x7 ;  /* 0x0000000d0f1e7291 */ /* 0x000fe4000f8e38ff */
[----:B------:R-:W-:Y:S01]  /*5090*/  UISETP.NE.AND UP1, UPT, UR21, 0x24, UPT ;  /* 0x000000241500788c */ /* 0x000fe2000bf25270 */
[----:B------:R-:W-:Y:S01]  /*50a0*/  PLOP3.LUT P0, PT, PT, PT, UP0, 0x80, 0x8 ;  /* 0x000000000008781c */ /* 0x000fe20003f0f008 */
[----:B------:R-:W-:Y:S02]  /*50b0*/  ULEA UR32, UR15, UR12, 0x8 ;  /* 0x0000000c0f207291 */ /* 0x000fe4000f8e40ff */
[----:B------:R-:W-:Y:S02]  /*50c0*/  USEL UR14, URZ, 0x1, UP1 ;  /* 0x00000001ff0e7887 */ /* 0x000fe40008800000 */
[----:B------:R-:W-:Y:S02]  /*50d0*/  USEL UR21, UR21, URZ, UP1 ;  /* 0x000000ff15157287 */ /* 0x000fe40008800000 */
[----:B-1----:R-:W-:Y:S02]  /*50e0*/  UIADD3 UR36, UPT, UPT, UR30, 0x2, URZ ;  /* 0x000000021e247890 */ /* 0x002fe4000fffe0ff */
[----:B------:R-:W-:Y:S01]  /*50f0*/  @UP0 ULEA UR4, UR21, UR6, 0x3 ;  /* 0x0000000615040291 */ /* 0x000fe2000f8e18ff */
[----:B------:R-:W-:Y:S01]  /*5100*/  LOP3.LUT R2, R2, UR14, RZ, 0x3c, !PT ;  /* 0x0000000e02027c12 */ /* 0x000fe2000f8e3cff */
[----:B------:R-:W-:Y:S02]  /*5110*/  UIADD3 UR34, UPT, UPT, UR32, 0x2, URZ ;  /* 0x0000000220227890 */ /* 0x000fe4000fffe0ff */
[----:B------:R-:W-:Y:S01]  /*5120*/  UIADD3 UR7, UPT, UPT, UR7, 0x120, URZ ;  /* 0x0000012007077890 */ /* 0x000fe2000fffe0ff */
[----:B--2---:R-:W-:Y:S01]  /*5130*/  @P0 SHF.L.U32 R0, R2, 0x1f, RZ ;  /* 0x0000001f02000819 */ /* 0x004fe200000006ff */
[----:B------:R-:W-:Y:S01]  /*5140*/  UMOV UR31, 0x80004020 ;  /* 0x80004020001f7882 */ /* 0x000fe20000000000 */
[----:B------:R-:W-:Y:S01]  /*5150*/  UMOV UR33, 0x80004020 ;  /* 0x8000402000217882 */ /* 0x000fe20000000000 */
[----:B------:R-:W-:Y:S01]  /*5160*/  UMOV UR37, 0x80004020 ;  /* 0x8000402000257882 */ /* 0x000fe20000000000 */
[----:B------:R3:W4:Y:S01]  /*5170*/  @P0 SYNCS.PHASECHK.TRANS64.TRYWAIT P2, [UR4], R0 ;  /* 0x00000000ff0005a7 */ /* 0x0007220008041104 */
[----:B------:R-:W-:Y:S01]  /*5180*/  UIADD3 UR20, UPT, UPT, UR20, 0x1, URZ ;  /* 0x0000000114147890 */ /* 0x000fe2000fffe0ff */
[----:B------:R3:W-:Y:S01]  /*5190*/  UTCQMMA.2CTA gdesc[UR32], gdesc[UR30], tmem[UR9], tmem[UR28], idesc[UR29], UP2 ;  /* 0x00ff1c1e200075ea */ /* 0x0007e20009200309 */
[----:B------:R-:W-:Y:S02]  /*51a0*/  UIADD3 UR16, UPT, UPT, UR16, -0x1, URZ ;  /* 0xffffffff10107890 */ /* 0x000fe4000fffe0ff */
[----:B------:R-:W-:Y:S02]  /*51b0*/  UISETP.NE.AND UP0, UPT, UR20, UR19, UPT ;  /* 0x000000131400728c */ /* 0x000fe4000bf05270 */
[----:B------:R-:W-:Y:S01]  /*51c0*/  UPLOP3.LUT UP2, UPT, UPT, UPT, UPT, 0x80, 0x8 ;  /* 0x000000000008789c */ /* 0x000fe20003f4f070 */
[----:B------:R-:W-:Y:S01]  /*51d0*/  UMOV UR35, 0x80004020 ;  /* 0x8000402000237882 */ /* 0x000fe20000000000 */
[----:B------:R-:W-:Y:S01]  /*51e0*/  UMOV UR15, UR21 ;  /* 0x00000015000f7c82 */ /* 0x000fe20008000000 */
[----:B------:R3:W-:Y:S01]  /*51f0*/  UTCQMMA.2CTA gdesc[UR34], gdesc[UR36], tmem[UR9], tmem[UR26], idesc[UR27], UPT ;  /* 0x00ff1a24220075ea */ /* 0x0007e2000ba00309 */
[----:B------:R3:W-:Y:S03]  /*5200*/  UTCBAR.2CTA.MULTICAST [UR7], URZ, UR11 ;  /* 0x000000ff070073e9 */ /* 0x0007e6000820080b */
[----:B------:R-:W-:Y:S05]  /*5210*/  BRA.U UP0, `(.L_x_106) ;  /* 0xfffffffd00787547 */ /* 0x000fea000b83ffff */
.L_x_103:
[----:B------:R-:W-:Y:S01]  /*5220*/  UIADD3 UR8, UPT, UPT, UR8, 0x280, URZ ;  /* 0x0000028008087890 */ /* 0x000fe2000fffe0ff */
[----:B------:R-:W-:-:S08]  /*5230*/  UMOV UR20, UR19 ;  /* 0x0000001300147c82 */ /* 0x000fd00008000000 */
[----:B------:R1:W-:Y:S01]  /*5240*/  UTCBAR.2CTA.MULTICAST [UR8], URZ, UR10 ;  /* 0x000000ff080073e9 */ /* 0x0003e2000820080a */
[----:B------:R-:W-:Y:S02]  /*5250*/  NOP ;  /* 0x0000000000007918 */ /* 0x000fe40000000000 */
.L_x_101:
[----:B------:R-:W-:Y:S01]  /*5260*/  UIADD3 UR22, UPT, UPT, UR22, 0x1, URZ ;  /* 0x0000000116167890 */ /* 0x000fe2000fffe0ff */
[----:B------:R-:W-:-:S03]  /*5270*/  ISETP.NE.AND P0, PT, R8, 0x2, PT ;  /* 0x000000020800780c */ /* 0x000fc60003f05270 */
[----:B------:R-:W-:Y:S01]  /*5280*/  UISETP.NE.AND UP0, UPT, UR22, 0x4, UPT ;  /* 0x000000041600788c */ /* 0x000fe2000bf05270 */
[----:B--23--:R-:W-:Y:S02]  /*5290*/  SEL R0, RZ, 0x1, P0 ;  /* 0x00000001ff007807 */ /* 0x00cfe40000000000 */
[----:B------:R-:W-:Y:S01]  /*52a0*/  SEL R8, R8, RZ, P0 ;  /* 0x000000ff08087207 */ /* 0x000fe20000000000 */
[----:B------:R-:W-:Y:S01]  /*52b0*/  USEL UR4, URZ, 0x1, UP0 ;  /* 0x00000001ff047887 */ /* 0x000fe20008000000 */
[----:B------:R-:W-:Y:S01]  /*52c0*/  LOP3.LUT R3, R3, R0, RZ, 0x3c, !PT ;  /* 0x0000000003037212 */ /* 0x000fe200078e3cff */
[----:B------:R-:W-:-:S04]  /*52d0*/  USEL UR22, UR22, URZ, UP0 ;  /* 0x000000ff16167287 */ /* 0x000fc80008000000 */
[----:B------:R-:W-:Y:S01]  /*52e0*/  LOP3.LUT R9, R9, UR4, RZ, 0x3c, !PT ;  /* 0x0000000409097c12 */ /* 0x000fe2000f8e3cff */
[----:B------:R-:W-:Y:S07]  /*52f0*/  @P1 BRA `(.L_x_107) ;  /* 0xfffffff800b01947 */ /* 0x000fee000383ffff */
[----:B------:R-:W2:Y:S01]  /*5300*/  S2UR UR4, SR_CgaCtaId ;  /* 0x00000000000479c3 */ /* 0x000ea20000008800 */
[----:B------:R-:W-:Y:S01]  /*5310*/  ELECT P0, URZ, PT ;  /* 0x0000000000ff782f */ /* 0x000fe20003800000 */
[----:B------:R-:W-:Y:S01]  /*5320*/  HFMA2 R0, -RZ, RZ, 0, 5.9604644775390625e-08 ;  /* 0x00000001ff007431 */ /* 0x000fe200000001ff */
[----:B------:R-:W-:-:S05]  /*5330*/  UMOV UR5, 0x40 ;  /* 0x0000004000057882 */ /* 0x000fca0000000000 */
[----:B------:R-:W-:Y:S01]  /*5340*/  UVIRTCOUNT.DEALLOC.SMPOOL 0x80 ;  /* 0x000000800000784c */ /* 0x000fe20000000000 */
[----:B------:R-:W-:Y:S02]  /*5350*/  UISETP.NE.AND UP1, UPT, UR18, URZ, UPT ;  /* 0x000000ff1200728c */ /* 0x000fe4000bf25270 */
[----:B--2---:R-:W-:-:S09]  /*5360*/  ULEA UR4, UR4, UR5, 0x18 ;  /* 0x0000000504047291 */ /* 0x004fd2000f8ec0ff */
[----:B------:R2:W-:Y:S01]  /*5370*/  @P0 STS.U8 [UR4+0x1c], R0 ;  /* 0x00001c00ff000988 */ /* 0x0005e20008000004 */
[----:B------:R-:W-:Y:S05]  /*5380*/  BRA.U UP1, `(.L_x_108) ;  /* 0x0000000101a07547 */ /* 0x000fea000b800000 */
[----:B------:R-:W-:Y:S01]  /*5390*/  UIADD3 UR5, UPT, UPT, UR6, 0x2a0, URZ ;  /* 0x000002a006057890 */ /* 0x000fe2000fffe0ff */
[----:B------:R-:W-:-:S03]  /*53a0*/  SHF.L.U32 R2, R9, 0x1f, RZ ;  /* 0x0000001f09027819 */ /* 0x000fc600000006ff */
[----:B------:R-:W-:-:S09]  /*53b0*/  ULEA UR7, UR22, UR5, 0x3 ;  /* 0x0000000516077291 */ /* 0x000fd2000f8e18ff */
[----:B------:R-:W3:Y:S02]  /*53c0*/  SYNCS.PHASECHK.TRANS64.TRYWAIT P0, [UR7], R2 ;  /* 0x00000002ff0075a7 */ /* 0x000ee40008001107 */
[----:B---3--:R-:W-:Y:S05]  /*53d0*/  @!P0 BRA `(.L_x_109) ;  /* 0x00000040000c8947 */ /* 0x008fea0003800000 */
.L_x_233:
[----:B-1----:R-:W-:-:S04]  /*53e0*/  UIADD3 UR8, UPT, UPT, UR22, 0x1, URZ ;  /* 0x0000000116087890 */ /* 0x002fc8000fffe0ff */
[----:B------:R-:W-:-:S04]  /*53f0*/  UISETP.NE.AND UP0, UPT, UR8, 0x4, UPT ;  /* 0x000000040800788c */ /* 0x000fc8000bf05270 */
[----:B------:R-:W-:Y:S02]  /*5400*/  USEL UR9, URZ, 0x1, UP0 ;  /* 0x00000001ff097887 */ /* 0x000fe40008000000 */
[----:B------:R-:W-:-:S04]  /*5410*/  USEL UR8, UR8, URZ, UP0 ;  /* 0x000000ff08087287 */ /* 0x000fc80008000000 */
[----:B------:R-:W-:Y:S01]  /*5420*/  ULEA UR7, UR8, UR5, 0x3 ;  /* 0x0000000508077291 */ /* 0x000fe2000f8e18ff */
[----:B--2---:R-:W-:-:S04]  /*5430*/  LOP3.LUT R2, R9, UR9, RZ, 0x3c, !PT ;  /* 0x0000000909027c12 */ /* 0x004fc8000f8e3cff */
[----:B------:R-:W-:-:S04]  /*5440*/  SHF.L.U32 R3, R2, 0x1f, RZ ;  /* 0x0000001f02037819 */ /* 0x000fc800000006ff */
[----:B------:R-:W1:Y:S02]  /*5450*/  SYNCS.PHASECHK.TRANS64.TRYWAIT P0, [UR7], R3 ;  /* 0x00000003ff0075a7 */ /* 0x000e640008001107 */
[----:B-1----:R-:W-:Y:S05]  /*5460*/  @!P0 BRA `(.L_x_110) ;  /* 0x0000004000008947 */ /* 0x002fea0003800000 */
.L_x_235:
        /* <DEDUP_REMOVED lines=9> */
.L_x_237:
[----:B------:R-:W-:-:S04]  /*5500*/  UIADD3 UR8, UPT, UPT, UR8, 0x1, URZ ;  /* 0x0000000108087890 */ /* 0x000fc8000fffe0ff */
[----:B------:R-:W-:-:S04]  /*5510*/  UISETP.NE.AND UP0, UPT, UR8, 0x4, UPT ;  /* 0x000000040800788c */ /* 0x000fc8000bf05270 */
[----:B------:R-:W-:Y:S02]  /*5520*/  USEL UR7, URZ, 0x1, UP0 ;  /* 0x00000001ff077887 */ /* 0x000fe40008000000 */
[----:B------:R-:W-:-:S04]  /*5530*/  USEL UR8, UR8, URZ, UP0 ;  /* 0x000000ff08087287 */ /* 0x000fc80008000000 */
[----:B------:R-:W-:Y:S01]  /*5540*/  ULEA UR8, UR8, UR5, 0x3 ;  /* 0x0000000508087291 */ /* 0x000fe2000f8e18ff */
[----:B------:R-:W-:-:S04]  /*5550*/  LOP3.LUT R2, R2, UR7, RZ, 0x3c, !PT ;  /* 0x0000000702027c12 */ /* 0x000fc8000f8e3cff */
[----:B------:R-:W-:Y:S01]  /*5560*/  SHF.L.U32 R2, R2, 0x1f, RZ ;  /* 0x0000001f02027819 */ /* 0x000fe200000006ff */
[----:B-1----:R-:W-:-:S04]  /*5570*/  IMAD.U32 R0, RZ, RZ, UR8 ;  /* 0x00000008ff007e24 */ /* 0x002fc8000f8e00ff */
[----:B------:R1:W2:Y:S03]  /*5580*/  SYNCS.PHASECHK.TRANS64.TRYWAIT P0, [R0+URZ], R2 ;  /* 0x00000002000075a7 */ /* 0x0002a600080011ff */
[----:B--2---:R-:W-:Y:S05]  /*5590*/  @!P0 NANOSLEEP.SYNCS 0x989680 ;  /* 0x009896800000895d */ /* 0x004fea0003900000 */
[----:B------:R-:W2:Y:S02]  /*55a0*/  @!P0 SYNCS.PHASECHK.TRANS64 P0, [R0+URZ], R2 ;  /* 0x00000002000085a7 */ /* 0x000ea400080010ff */
[----:B--2---:R-:W-:Y:S05]  /*55b0*/  @P0 BRA `(.L_x_112) ;  /* 0x0000000000200947 */ /* 0x004fea0003800000 */
.L_x_113:
[----:B--2---:R2:W3:Y:S02]  /*55c0*/  SYNCS.PHASECHK.TRANS64.TRYWAIT P0, [R0+URZ], R2 ;  /* 0x00000002000075a7 */ /* 0x0044e400080011ff */
[----:B---3--:R-:W-:Y:S05]  /*55d0*/  @!P0 NANOSLEEP.SYNCS 0x989680 ;  /* 0x009896800000895d */ /* 0x008fea0003900000 */
[----:B------:R-:W3:Y:S02]  /*55e0*/  @!P0 SYNCS.PHASECHK.TRANS64 P0, [R0+URZ], R2 ;  /* 0x00000002000085a7 */ /* 0x000ee400080010ff */
[----:B---3--:R-:W-:Y:S05]  /*55f0*/  @!P0 BRA `(.L_x_113) ;  /* 0xfffffffc00f08947 */ /* 0x008fea000383ffff */
[----:B------:R-:W-:Y:S05]  /*5600*/  BRA `(.L_x_112) ;  /* 0x00000000000c7947 */ /* 0x000fea0003800000 */
.L_x_108:
[----:B------:R-:W-:-:S04]  /*5610*/  UIADD3 UR5, UPT, UPT, UR6, 0x2e0, URZ ;  /* 0x000002e006057890 */ /* 0x000fc8000fffe0ff */
[----:B------:R-:W-:-:S09]  /*5620*/  UPRMT UR5, UR17, 0x654, UR5 ;  /* 0x0000065411057896 */ /* 0x000fd20008000005 */
[----:B------:R-:W-:Y:S03]  /*5630*/  SYNCS.ARRIVE.TRANS64.RED.A1T0 RZ, [UR5], RZ ;  /* 0x000000ffffff79a7 */ /* 0x000fe60008100405 */
.L_x_112:
[----:B-12---:R-:W-:Y:S01]  /*5640*/  SHF.L.U32 R2, RZ, 0x1f, RZ ;  /* 0x0000001fff027819 */ /* 0x006fe200000006ff */
[----:B------:R-:W-:Y:S01]  /*5650*/  UIADD3 UR5, UPT, UPT, UR6, 0x2e0, URZ ;  /* 0x000002e006057890 */ /* 0x000fe2000fffe0ff */
[----:B------:R-:W-:Y:S02]  /*5660*/  PLOP3.LUT P0, PT, PT, PT, UP1, 0x80, 0x8 ;  /* 0x000000000008781c */ /* 0x000fe40003f0f018 */
[----:B------:R-:W1:Y:S02]  /*5670*/  SYNCS.PHASECHK.TRANS64.TRYWAIT P1, [UR6+0x2e0], R2 ;  /* 0x0002e002ff0075a7 */ /* 0x000e640008021106 */
[----:B-1----:R-:W-:Y:S09]  /*5680*/  @!P1 BRA `(.L_x_114) ;  /* 0x0000003c00a89947 */ /* 0x002ff20003800000 */
.L_x_239:
[----:B------:R-:W-:Y:S02]  /*5690*/  @!UP1 UPRMT UR5, UR17, 0x654, UR5 ;  /* 0x0000065411059896 */ /* 0x000fe40008000005 */
[----:B------:R-:W-:Y:S01]  /*56a0*/  ULOP3.LUT UR6, UR24, 0xffff, URZ, 0xc0, !UPT ;  /* 0x0000ffff18067892 */ /* 0x000fe2000f8ec0ff */
[----:B------:R-:W-:-:S03]  /*56b0*/  UMOV UR8, 0xffff ;  /* 0x0000ffff00087882 */ /* 0x000fc60000000000 */
[----:B------:R-:W-:-:S03]  /*56c0*/  USHF.R.U32.HI UR6, URZ, 0x5, UR6 ;  /* 0x00000005ff067899 */ /* 0x000fc60008011606 */
[----:B------:R-:W-:Y:S01]  /*56d0*/  @!P0 SYNCS.ARRIVE.TRANS64.RED.A1T0 RZ, [UR5], RZ ;  /* 0x000000ffffff89a7 */ /* 0x000fe20008100405 */
[----:B------:R-:W-:Y:S01]  /*56e0*/  NOP ;  /* 0x0000000000007918 */ /* 0x000fe20000000000 */
[----:B-1----:R-:W1:Y:S01]  /*56f0*/  LDS R0, [UR4+0x14] ;  /* 0x00001404ff007984 */ /* 0x002e620008000800 */
[----:B------:R-:W-:Y:S01]  /*5700*/  USHF.L.U32 UR8, UR8, UR6, URZ ;  /* 0x0000000608087299 */ /* 0x000fe200080006ff */
[----:B------:R-:W-:Y:S02]  /*5710*/  UMOV UR5, 0x1 ;  /* 0x0000000100057882 */ /* 0x000fe40000000000 */
[----:B------:R-:W-:-:S03]  /*5720*/  USHF.L.U32 UR5, UR5, UR6, URZ ;  /* 0x0000000605057299 */ /* 0x000fc600080006ff */
[----:B-1----:R-:W-:-:S04]  /*5730*/  LOP3.LUT R0, R0, UR8, RZ, 0xc0, !PT ;  /* 0x0000000800007c12 */ /* 0x002fc8000f8ec0ff */
[----:B------:R-:W-:-:S13]  /*5740*/  ISETP.NE.AND P0, PT, R0, UR8, PT ;  /* 0x0000000800007c0c */ /* 0x000fda000bf05270 */
[----:B------:R-:W-:Y:S05]  /*5750*/  @P0 BRA `(.L_x_115) ;  /* 0x0000000000580947 */ /* 0x000fea0003800000 */
[----:B------:R-:W1:Y:S02]  /*5760*/  LDS R0, [UR4+0x18] ;  /* 0x00001804ff007984 */ /* 0x000e640008000800 */
[----:B-1----:R-:W-:-:S04]  /*5770*/  LOP3.LUT R0, R0, UR5, RZ, 0xc0, !PT ;  /* 0x0000000500007c12 */ /* 0x002fc8000f8ec0ff */
[----:B------:R-:W-:-:S13]  /*5780*/  ISETP.NE.AND P0, PT, R0, UR5, PT ;  /* 0x0000000500007c0c */ /* 0x000fda000bf05270 */
[----:B------:R-:W-:Y:S05]  /*5790*/  @P0 BRA `(.L_x_116) ;  /* 0x00000000003c0947 */ /* 0x000fea0003800000 */
[----:B------:R-:W1:Y:S01]  /*57a0*/  S2R R2, SR_LANEID ;  /* 0x0000000000027919 */ /* 0x000e620000000000 */
[----:B------:R-:W-:Y:S01]  /*57b0*/  ULOP3.LUT UR8, URZ, UR8, URZ, 0x33, !UPT ;  /* 0x00000008ff087292 */ /* 0x000fe2000f8e33ff */
[----:B------:R-:W-:Y:S02]  /*57c0*/  VOTEU.ANY UR7, UPT, PT ;  /* 0x0000000000077886 */ /* 0x000fe400038e0100 */
[----:B------:R-:W-:-:S03]  /*57d0*/  UFLO.U32 UR7, UR7 ;  /* 0x00000007000772bd */ /* 0x000fc600080e0000 */
[----:B------:R-:W-:-:S04]  /*57e0*/  IMAD.U32 R0, RZ, RZ, UR8 ;  /* 0x00000008ff007e24 */ /* 0x000fc8000f8e00ff */
[----:B------:R2:W3:Y:S02]  /*57f0*/  REDUX UR6, R0 ;  /* 0x00000000000673c4 */ /* 0x0004e40000000000 */
[----:B------:R1:W-:Y:S02]  /*5800*/  UTCATOMSWS.AND URZ, UR8 ;  /* 0x0000000800ff79e3 */ /* 0x0003e40008000000 */
[----:B-1----:R-:W-:Y:S02]  /*5810*/  ISETP.EQ.U32.AND P0, PT, R2, UR7, PT ;  /* 0x0000000702007c0c */ /* 0x002fe4000bf02070 */
[----:B--2---:R-:W-:Y:S02]  /*5820*/  LOP3.LUT R0, RZ, UR5, RZ, 0x33, !PT ;  /* 0x00000005ff007c12 */ /* 0x004fe4000f8e33ff */
[----:B---3--:R-:W-:Y:S02]  /*5830*/  MOV R2, UR6 ;  /* 0x0000000600027c02 */ /* 0x008fe40008000f00 */
[----:B------:R-:W1:Y:S07]  /*5840*/  REDUX UR5, R0 ;  /* 0x00000000000573c4 */ /* 0x000e6e0000000000 */
[----:B------:R2:W-:Y:S01]  /*5850*/  @P0 ATOMS.AND RZ, [UR4+0x14], R2 ;  /* 0x00001402ffff098c */ /* 0x0005e2000a800004 */
[----:B-1----:R-:W-:-:S05]  /*5860*/  IMAD.U32 R0, RZ, RZ, UR5 ;  /* 0x00000005ff007e24 */ /* 0x002fca000f8e00ff */
[----:B------:R2:W-:Y:S01]  /*5870*/  @P0 ATOMS.AND RZ, [UR4+0x18], R0 ;  /* 0x00001800ffff098c */ /* 0x0005e2000a800004 */
[----:B------:R-:W-:Y:S05]  /*5880*/  BRA `(.L_x_117) ;  /* 0x0000000000147947 */ /* 0x000fea0003800000 */
.L_x_116:
[----:B------:R-:W-:Y:S02]  /*5890*/  MOV R2, 0x58b0 ;  /* 0x000058b000027802 */ /* 0x000fe40000000f00 */
[----:B----45:R-:W-:Y:S05]  /*58a0*/  CALL.REL.NOINC `($__internal_0_$__cuda_sm10x_tcgen05_guardrail_trap_col_being_dealloced_not_returned_by_alloc) ;  /* 0x0000003c00bc7944 */ /* 0x030fea0003c00000 */
[----:B------:R-:W-:Y:S05]  /*58b0*/  BRA `(.L_x_117) ;  /* 0x0000000000087947 */ /* 0x000fea0003800000 */
.L_x_115:
[----:B------:R-:W-:Y:S02]  /*58c0*/  MOV R2, 0x58e0 ;  /* 0x000058e000027802 */ /* 0x000fe40000000f00 */
[----:B----45:R-:W-:Y:S05]  /*58d0*/  CALL.REL.NOINC `($__internal_2_$__cuda_sm10x_tcgen05_guardrail_trap_unallocated_columns_being_dealloced) ;  /* 0x0000003c00c87944 */ /* 0x030fea0003c00000 */
.L_x_117:
[----:B------:R-:W-:Y:S01]  /*58e0*/  NOP ;  /* 0x0000000000007918 */ /* 0x000fe20000000000 */
[----:B------:R-:W-:Y:S05]  /*58f0*/  EXIT ;  /* 0x000000000000794d */ /* 0x000fea0003800000 */
.L_x_88:
[----:B------:R-:W-:-:S09]  /*5900*/  UISETP.NE.OR UP0, UPT, UR11, 0x3, !UP5 ;  /* 0x000000030b00788c */ /* 0x000fd2000ef05670 */
[----:B------:R-:W-:Y:S05]  /*5910*/  BRA.U UP0, `(.L_x_118) ;  /* 0x0000000900e87547 */ /* 0x000fea000b800000 */
[----:B------:R-:W2:Y:S01]  /*5920*/  LDCU UR25, c[0x0][0x370] ;  /* 0x00006e00ff1977ac */ /* 0x000ea20008000800 */
[----:B------:R-:W3:Y:S01]  /*5930*/  LDC.64 R16, c[0x0][0x348] ;  /* 0x0000d200ff107b82 */ /* 0x000ee20000000a00 */
[----:B------:R-:W-:Y:S02]  /*5940*/  HFMA2 R13, -RZ, RZ, 0, 0 ;  /* 0x00000000ff0d7431 */ /* 0x000fe400000001ff */
[----:B------:R-:W-:Y:S01]  /*5950*/  IMAD.MOV.U32 R15, RZ, RZ, 0x1 ;  /* 0x00000001ff0f7424 */ /* 0x000fe200078e00ff */
[----:B------:R-:W2:Y:S01]  /*5960*/  LDCU.128 UR20, c[0x0][0xb10] ;  /* 0x00016200ff1477ac */ /* 0x000ea20008000c00 */
[----:B------:R-:W-:Y:S01]  /*5970*/  IMAD.MOV.U32 R14, RZ, RZ, RZ ;  /* 0x000000ffff0e7224 */ /* 0x000fe200078e00ff */
[----:B------:R-:W-:Y:S01]  /*5980*/  MOV R12, 0x1000 ;  /* 0x00001000000c7802 */ /* 0x000fe20000000f00 */
[----:B------:R-:W4:Y:S01]  /*5990*/  LDCU UR24, c[0x0][0x374] ;  /* 0x00006e80ff1877ac */ /* 0x000f220008000800 */
[----:B------:R-:W1:Y:S01]  /*59a0*/  LDC.64 R2, c[0x0][0x888] ;  /* 0x00022200ff027b82 */ /* 0x000e620000000a00 */
[----:B------:R-:W4:Y:S01]  /*59b0*/  LDCU UR13, c[0x0][0xb0c] ;  /* 0x00016180ff0d77ac */ /* 0x000f220008000800 */
[----:B------:R-:W4:Y:S06]  /*59c0*/  LDCU UR18, c[0x0][0xb20] ;  /* 0x00016400ff1277ac */ /* 0x000f2c0008000800 */
[----:B------:R-:W1:Y:S01]  /*59d0*/  LDC.64 R4, c[0x0][0x890] ;  /* 0x00022400ff047b82 */ /* 0x000e620000000a00 */
[----:B------:R-:W3:Y:S01]  /*59e0*/  LDCU UR4, c[0x0][0xb30] ;  /* 0x00016600ff0477ac */ /* 0x000ee20008000800 */
[----:B------:R-:W-:Y:S01]  /*59f0*/  UMOV UR19, 0x400 ;  /* 0x0000040000137882 */ /* 0x000fe20000000000 */
[----:B------:R-:W-:-:S02]  /*5a00*/  UISETP.GE.AND UP0, UPT, UR37, 0x1, UPT ;  /* 0x000000012500788c */ /* 0x000fc4000bf06270 */
[----:B------:R-:W-:Y:S02]  /*5a10*/  ULEA UR19, UR54, UR19, 0x18 ;  /* 0x0000001336137291 */ /* 0x000fe4000f8ec0ff */
[----:B------:R-:W-:Y:S02]  /*5a20*/  UP2UR UR5, UPR, URZ, 0x1 ;  /* 0x00000001ff057883 */ /* 0x000fe40008000000 */
[----:B--2---:R-:W-:Y:S02]  /*5a30*/  UIMAD.WIDE.U32 UR10, UR25, UR20, URZ ;  /* 0x00000014190a72a5 */ /* 0x004fe4000f8e00ff */
[----:B------:R-:W-:Y:S02]  /*5a40*/  UIADD3 UR5, UPT, UPT, UR19, 0x240, URZ ;  /* 0x0000024013057890 */ /* 0x000fe4000fffe0ff */
[----:B----4-:R-:W-:Y:S02]  /*5a50*/  UIMAD.WIDE.U32 UR8, UR24, UR23, URZ ;  /* 0x00000017180872a5 */ /* 0x010fe4000f8e00ff */
[----:B------:R-:W-:-:S02]  /*5a60*/  UPLOP3.LUT UP3, UPT, UPT, UPT, UPT, 0x40, 0x4 ;  /* 0x000000000004789c */ /* 0x000fc40003f6e870 */
[----:B------:R-:W-:Y:S01]  /*5a70*/  UISETP.NE.AND UP4, UPT, UR37, 0x1, UPT ;  /* 0x000000012500788c */ /* 0x000fe2000bf85270 */
[----:B------:R-:W2:Y:S01]  /*5a80*/  LDCU.64 UR6, c[0x0][0xb28] ;  /* 0x00016500ff0677ac */ /* 0x000ea20008000a00 */
[----:B------:R-:W-:Y:S02]  /*5a90*/  UISETP.NE.AND UP6, UPT, UR13, 0x1, UPT ;  /* 0x000000010d00788c */ /* 0x000fe4000bfc5270 */
[----:B------:R-:W-:Y:S02]  /*5aa0*/  UISETP.NE.AND UP5, UPT, UR22, 0x1, UPT ;  /* 0x000000011600788c */ /* 0x000fe4000bfa5270 */
[----:B------:R-:W-:Y:S02]  /*5ab0*/  UPRMT UR54, UR54, 0x654, UR5 ;  /* 0x0000065436367896 */ /* 0x000fe40008000005 */
[----:B------:R-:W-:Y:S02]  /*5ac0*/  USHF.R.U32.HI UR28, URZ, UR21, UR11 ;  /* 0x00000015ff1c7299 */ /* 0x000fe4000801160b */
[----:B------:R-:W-:-:S02]  /*5ad0*/  USHF.R.U32.HI UR27, URZ, UR18, UR9 ;  /* 0x00000012ff1b7299 */ /* 0x000fc40008011609 */
[----:B---3--:R-:W-:-:S11]  /*5ae0*/  UISETP.NE.AND UP2, UPT, UR4, 0x1, UPT ;  /* 0x000000010400788c */ /* 0x008fd6000bf45270 */
.L_x_126:
[C---:B------:R-:W-:Y:S02]  /*5af0*/  LEA R7, R14.reuse, UR19, 0x3 ;  /* 0x000000130e077c11 */ /* 0x040fe4000f8e18ff */
[----:B------:R-:W-:Y:S02]  /*5b00*/  SHF.L.U32 R0, R13, 0x1f, RZ ;  /* 0x0000001f0d007819 */ /* 0x000fe400000006ff */
[----:B------:R-:W-:Y:S02]  /*5b10*/  LEA R8, R14, UR19, 0x4 ;  /* 0x000000130e087c11 */ /* 0x000fe4000f8e20ff */
[----:B---3--:R-:W3:Y:S02]  /*5b20*/  SYNCS.PHASECHK.TRANS64.TRYWAIT P0, [R7+URZ+0x260], R0 ;  /* 0x00026000070075a7 */ /* 0x008ee400080011ff */
[----:B---3--:R-:W-:Y:S05]  /*5b30*/  @!P0 BRA `(.L_x_119) ;  /* 0x0000003800948947 */ /* 0x008fea0003800000 */
.L_x_240:
[----:B------:R-:W4:Y:S01]  /*5b40*/  LDS.128 R8, [R8+0x2f0] ;  /* 0x0002f00008087984 */ /* 0x000f220000000c00 */
[----:B------:R-:W-:Y:S01]  /*5b50*/  UISETP.GE.AND UP0, UPT, UR37, 0x1, UPT ;  /* 0x000000012500788c */ /* 0x000fe2000bf06270 */
[----:B------:R-:W-:Y:S01]  /*5b60*/  @!PT LDS RZ, [RZ] ;  /* 0x00000000fffff984 */ /* 0x000fe20000000800 */
[----:B------:R-:W-:Y:S01]  /*5b70*/  @!PT LDS RZ, [RZ] ;  /* 0x00000000fffff984 */ /* 0x000fe20000000800 */
[----:B------:R-:W-:Y:S01]  /*5b80*/  @!PT LDS RZ, [RZ] ;  /* 0x00000000fffff984 */ /* 0x000fe20000000800 */
[----:B------:R-:W-:Y:S01]  /*5b90*/  @!PT LDS RZ, [RZ] ;  /* 0x00000000fffff984 */ /* 0x000fe20000000800 */
[----:B------:R1:W-:Y:S06]  /*5ba0*/  MEMBAR.ALL.CTA ;  /* 0x0000000000007992 */ /* 0x0003ec0000008000 */
[----:B-1----:R-:W1:Y:S01]  /*5bb0*/  FENCE.VIEW.ASYNC.S ;  /* 0x00000000000073c6 */ /* 0x002e620000000000 */
[----:B----4-:R-:W-:Y:S11]  /*5bc0*/  LOP3.LUT P0, RZ, R10, 0x1, RZ, 0xc0, !PT ;  /* 0x000000010aff7812 */ /* 0x010ff6000780c0ff */
[----:B------:R-:W-:Y:S02]  /*5bd0*/  @!UPT UIADD3 URZ, UPT, UPT, URZ, URZ, URZ ;  /* 0x000000fffffff290 */ /* 0x000fe4000fffe0ff */
[----:B-1----:R-:W-:Y:S01]  /*5be0*/  VOTEU.ANY UP1, P0 ;  /* 0x0000000000ff7886 */ /* 0x002fe20000020100 */
[----:B------:R-:W-:Y:S11]  /*5bf0*/  PLOP3.LUT P0, PT, PT, PT, UP1, 0x80, 0x8 ;  /* 0x000000000008781c */ /* 0x000ff60003f0f018 */
[----:B------:R-:W-:Y:S02]  /*5c00*/  @!UPT UIADD3 URZ, UPT, UPT, URZ, URZ, URZ ;  /* 0x000000fffffff290 */ /* 0x000fe4000fffe0ff */
[----:B---3--:R-:W-:Y:S02]  /*5c10*/  @P0 SHF.R.U32.HI R0, RZ, 0x10, R9 ;  /* 0x00000010ff000819 */ /* 0x008fe40000011609 */
[----:B------:R-:W-:Y:S02]  /*5c20*/  @P0 MOV R6, R8 ;  /* 0x0000000800060202 */ /* 0x000fe40000000f00 */
[----:B------:R-:W-:Y:S01]  /*5c30*/  @P0 R2UR UR4, R0 ;  /* 0x00000000000402ca */ /* 0x000fe200000e0000 */
[----:B------:R-:W-:Y:S01]  /*5c40*/  VIADD R0, R7, 0x270 ;  /* 0x0000027007007836 */ /* 0x000fe20000000000 */
[----:B------:R-:W-:Y:S02]  /*5c50*/  @P0 LOP3.LUT R8, R9, 0xffff, RZ, 0xc0, !PT ;  /* 0x0000ffff09080812 */ /* 0x000fe400078ec0ff */
[----:B------:R-:W-:Y:S02]  /*5c60*/  @P0 R2UR UR8, R6 ;  /* 0x00000000060802ca */ /* 0x000fe400000e0000 */
[----:B------:R-:W-:Y:S02]  /*5c70*/  PRMT R0, RZ, 0x654, R0 ;  /* 0x00000654ff007816 */ /* 0x000fe40000000000 */
[----:B------:R-:W-:Y:S02]  /*5c80*/  @P0 R2UR UR5, R8 ;  /* 0x00000000080502ca */ /* 0x000fe400000e0000 */
[----:B------:R1:W-:Y:S03]  /*5c90*/  SYNCS.ARRIVE.TRANS64.RED.A1T0 RZ, [R0+URZ], RZ ;  /* 0x000000ff00ff79a7 */ /* 0x0003e600081004ff */
[----:B------:R-:W-:Y:S04]  /*5ca0*/  @UP1 UMOV UR29, UR4 ;  /* 0x00000004001d1c82 */ /* 0x000fe80008000000 */
[----:B------:R-:W-:Y:S04]  /*5cb0*/  @UP1 UMOV UR15, UR8 ;  /* 0x00000008000f1c82 */ /* 0x000fe80008000000 */
[----:B------:R-:W-:Y:S01]  /*5cc0*/  @UP1 UMOV UR14, UR5 ;  /* 0x00000005000e1c82 */ /* 0x000fe20008000000 */
[----:B------:R-:W-:Y:S05]  /*5cd0*/  BRA.U !UP0, `(.L_x_120) ;  /* 0x0000000108947547 */ /* 0x000fea000b800000 */
[----:B------:R-:W-:Y:S02]  /*5ce0*/  UIMAD.WIDE.U32 UR30, UR14, UR23, URZ ;  /* 0x000000170e1e72a5 */ /* 0x000fe4000f8e00ff */
[----:B------:R-:W-:Y:S02]  /*5cf0*/  UIMAD.WIDE.U32 UR40, UR15, UR20, URZ ;  /* 0x000000140f2872a5 */ /* 0x000fe4000f8e00ff */
[----:B------:R-:W-:Y:S02]  /*5d00*/  USEL UR4, UR24, UR27, !UP5 ;  /* 0x0000001b18047287 */ /* 0x000fe4000e800000 */
[----:B------:R-:W-:Y:S02]  /*5d10*/  USHF.R.U32.HI UR32, URZ, UR18, UR31 ;  /* 0x00000012ff207299 */ /* 0x000fe4000801161f */
[----:B--2---:R-:W-:Y:S02]  /*5d20*/  UIMAD.WIDE.U32 UR38, UR4, UR6, URZ ;  /* 0x00000006042672a5 */ /* 0x004fe4000f8e00ff */
[----:B------:R-:W-:Y:S02]  /*5d30*/  USEL UR9, UR25, UR28, !UP6 ;  /* 0x0000001c19097287 */ /* 0x000fe4000f000000 */
[----:B------:R-:W-:Y:S02]  /*5d40*/  USEL UR8, UR14, UR32, !UP5 ;  /* 0x000000200e087287 */ /* 0x000fe4000e800000 */
[----:B------:R-:W-:Y:S02]  /*5d50*/  UIMAD.WIDE.U32 UR34, UR9, UR6, URZ ;  /* 0x00000006092272a5 */ /* 0x000fe4000f8e00ff */
[----:B------:R-:W-:Y:S02]  /*5d60*/  UIMAD.WIDE.U32 UR16, UR8, UR6, URZ ;  /* 0x00000006081072a5 */ /* 0x000fe4000f8e00ff */
[----:B------:R-:W-:Y:S02]  /*5d70*/  @UP4 USHF.R.U32.HI UR9, URZ, UR7, UR35 ;  /* 0x00000007ff094299 */ /* 0x000fe40008011623 */
[----:B------:R-:W-:Y:S02]  /*5d80*/  USHF.R.U32.HI UR17, URZ, UR7, UR17 ;  /* 0x00000007ff117299 */ /* 0x000fe40008011611 */
[----:B------:R-:W-:Y:S02]  /*5d90*/  UIMAD UR10, UR37, UR9, URZ ;  /* 0x00000009250a72a4 */ /* 0x000fe4000f8e02ff */
[----:B------:R-:W-:Y:S01]  /*5da0*/  USEL UR17, UR8, UR17, !UP4 ;  /* 0x0000001108117287 */ /* 0x000fe2000e000000 */
[----:B------:R-:W-:Y:S02]  /*5db0*/  UMOV UR31, UR41 ;  /* 0x00000029001f7c82 */ /* 0x000fe40008000000 */
[----:B------:R-:W-:Y:S02]  /*5dc0*/  USHF.R.U32.HI UR30, URZ, UR21, UR31 ;  /* 0x00000015ff1e7299 */ /* 0x000fe4000801161f */
[----:B------:R-:W-:Y:S02]  /*5dd0*/  UIADD3 UR16, UPT, UPT, -UR17, URZ, URZ ;  /* 0x000000ff11107290 */ /* 0x000fe4000fffe1ff */
[----:B------:R-:W-:Y:S02]  /*5de0*/  USEL UR5, UR15, UR30, !UP6 ;  /* 0x0000001e0f057287 */ /* 0x000fe4000f000000 */
[----:B------:R-:W-:Y:S01]  /*5df0*/  UIMAD UR16, UR37, UR16, UR8 ;  /* 0x00000010251072a4 */ /* 0x000fe2000f8e0208 */
[----:B------:R-:W-:Y:S02]  /*5e00*/  UMOV UR31, UR39 ;  /* 0x00000027001f7c82 */ /* 0x000fe40008000000 */
[----:B------:R-:W-:Y:S04]  /*5e10*/  @UP4 USHF.R.U32.HI UR4, URZ, UR7, UR31 ;  /* 0x00000007ff044299 */ /* 0x000fe8000801161f */
[----:B------:R-:W-:Y:S04]  /*5e20*/  UIMAD UR4, UR37, UR4, URZ ;  /* 0x00000004250472a4 */ /* 0x000fe8000f8e02ff */
[----:B------:R-:W-:Y:S04]  /*5e30*/  UISETP.GE.AND UP0, UPT, UR8, UR4, UPT ;  /* 0x000000040800728c */ /* 0x000fe8000bf06270 */
[----:B------:R-:W-:Y:S02]  /*5e40*/  UISETP.GE.OR UP0, UPT, UR5, UR10, UP0 ;  /* 0x0000000a0500728c */ /* 0x000fe40008706670 */
[----:B------:R-:W-:Y:S09]  /*5e50*/  UIMAD.WIDE.U32 UR10, UR5, UR6, URZ ;  /* 0x00000006050a72a5 */ /* 0x000ff2000f8e00ff */
[----:B------:R-:W-:Y:S04]  /*5e60*/  @!UP0 USHF.R.U32.HI UR4, URZ, UR7, UR11 ;  /* 0x00000007ff048299 */ /* 0x000fe8000801160b */
[----:B------:R-:W-:Y:S04]  /*5e70*/  @!UP0 USEL UR4, UR5, UR4, !UP4 ;  /* 0x0000000405048287 */ /* 0x000fe8000e000000 */
[----:B------:R-:W-:Y:S02]  /*5e80*/  @!UP0 UIMAD UR12, UR9, UR16, UR4 ;  /* 0x00000010090c82a4 */ /* 0x000fe4000f8e0204 */
[----:B------:R-:W-:Y:S02]  /*5e90*/  @!UP0 UIADD3 UR16, UPT, UPT, UR17, -UR4, URZ ;  /* 0x8000000411108290 */ /* 0x000fe4000fffe0ff */
[----:B------:R-:W-:Y:S02]  /*5ea0*/  UIADD3 UR9, UPT, UPT, -UR5, URZ, URZ ;  /* 0x000000ff05097290 */ /* 0x000fe4000fffe1ff */
[----:B------:R-:W-:Y:S02]  /*5eb0*/  UIADD3 UR4, UPT, UPT, -UR8, URZ, URZ ;  /* 0x000000ff08047290 */ /* 0x000fe4000fffe1ff */
[----:B------:R-:W-:Y:S02]  /*5ec0*/  @!UP0 UIMAD UR8, UR16, UR37, UR5 ;  /* 0x00000025100882a4 */ /* 0x000fe4000f8e0205 */
[----:B------:R-:W-:Y:S02]  /*5ed0*/  UIMAD UR15, UR13, UR9, UR15 ;  /* 0x000000090d0f72a4 */ /* 0x000fe4000f8e020f */
[----:B------:R-:W-:Y:S01]  /*5ee0*/  UIMAD UR14, UR22, UR4, UR14 ;  /* 0x00000004160e72a4 */ /* 0x000fe2000f8e020e */
[----:B------:R-:W-:Y:S02]  /*5ef0*/  @!UP0 UMOV UR5, UR12 ;  /* 0x0000000c00058c82 */ /* 0x000fe40008000000 */
[----:B------:R-:W-:Y:S02]  /*5f00*/  UIMAD UR15, UR5, UR13, UR15 ;  /* 0x0000000d050f72a4 */ /* 0x000fe4000f8e020f */
[----:B------:R-:W-:Y:S11]  /*5f10*/  UIMAD UR14, UR8, UR22, UR14 ;  /* 0x00000016080e72a4 */ /* 0x000ff6000f8e020e */
[----:B------:R-:W-:Y:S01]  /*5f20*/  @!UPT UIADD3 URZ, UPT, UPT, URZ, URZ, URZ ;  /* 0x000000fffffff290 */ /* 0x000fe2000fffe0ff */
.L_x_120:
[----:B------:R-:W3:Y:S01]  /*5f30*/  @!UP2 LDCU.128 UR8, c[0x0][0xb10] ;  /* 0x00016200ff08a7ac */ /* 0x000ee20008000c00 */
[C---:B------:R-:W-:Y:S02]  /*5f40*/  ISETP.NE.U32.AND P1, PT, R4.reuse, RZ, PT ;  /* 0x000000ff0400720c */ /* 0x040fe40003f25070 */
[----:B------:R-:W-:Y:S02]  /*5f50*/  ISETP.NE.U32.AND P0, PT, R4, RZ, PT ;  /* 0x000000ff0400720c */ /* 0x000fe40003f05070 */
[C---:B------:R-:W-:Y:S02]  /*5f60*/  ISETP.NE.AND.EX P1, PT, R5.reuse, RZ, PT, P1 ;  /* 0x000000ff0500720c */ /* 0x040fe40003f25310 */
[----:B------:R-:W-:Y:S01]  /*5f70*/  ISETP.NE.AND.EX P0, PT, R5, RZ, PT, P0 ;  /* 0x000000ff0500720c */ /* 0x000fe20003f05300 */
[----:B------:R-:W4:Y:S01]  /*5f80*/  @!UP2 LDCU UR5, c[0x0][0xb0c] ;  /* 0x00016180ff05a7ac */ /* 0x000f220008000800 */
[----:B------:R-:W-:Y:S01]  /*5f90*/  SHF.L.U32 R6, R15, 0x1f, RZ ;  /* 0x0000001f0f067819 */ /* 0x000fe200000006ff */
[----:B---3--:R-:W-:Y:S04]  /*5fa0*/  UIMAD.WIDE.U32 UR16, UR15, UR8, URZ ;  /* 0x000000080f1072a5 */ /* 0x008fe8000f8e00ff */
[----:B------:R-:W-:Y:S02]  /*5fb0*/  @!UP2 USHF.R.U32.HI UR4, URZ, UR9, UR17 ;  /* 0x00000009ff04a299 */ /* 0x000fe40008011611 */
[----:B------:R-:W-:Y:S02]  /*5fc0*/  UIMAD.WIDE.U32 UR16, UR14, UR11, URZ ;  /* 0x0000000b0e1072a5 */ /* 0x000fe4000f8e00ff */
[----:B----4-:R-:W-:Y:S04]  /*5fd0*/  @!UP2 UISETP.NE.AND UP0, UPT, UR5, 0x1, UPT ;  /* 0x000000010500a88c */ /* 0x010fe8000bf05270 */
[----:B------:R-:W-:Y:S02]  /*5fe0*/  @!UP2 USEL UR8, UR15, UR4, !UP0 ;  /* 0x000000040f08a287 */ /* 0x000fe4000c000000 */
[----:B------:R-:W-:Y:S01]  /*5ff0*/  @!UP2 UISETP.NE.AND UP0, UPT, UR10, 0x1, UPT ;  /* 0x000000010a00a88c */ /* 0x000fe2000bf05270 */
[----:B------:R-:W3:Y:S02]  /*6000*/  @!UP2 LDCU UR4, c[0x0][0xb20] ;  /* 0x00016400ff04a7ac */ /* 0x000ee40008000800 */
[----:B---3--:R-:W-:Y:S04]  /*6010*/  @!UP2 USHF.R.U32.HI UR4, URZ, UR4, UR17 ;  /* 0x00000004ff04a299 */ /* 0x008fe80008011611 */
[----:B------:R-:W-:Y:S04]  /*6020*/  @!UP2 USEL UR9, UR14, UR4, !UP0 ;  /* 0x000000040e09a287 */ /* 0x000fe8000c000000 */
[----:B------:R-:W-:Y:S02]  /*6030*/  @!UP2 UIADD3 UR4, UPT, UPT, -UR8, UR9, URZ ;  /* 0x000000090804a290 */ /* 0x000fe4000fffe1ff */
[----:B------:R-:W-:Y:S02]  /*6040*/  @!UP2 UIADD3 UR8, UPT, UPT, UR8, -UR9, URZ ;  /* 0x800000090808a290 */ /* 0x000fe4000fffe0ff */
[----:B------:R-:W-:Y:S02]  /*6050*/  @!UP2 UIMAD UR15, UR4, UR5, UR15 ;  /* 0x00000005040fa2a4 */ /* 0x000fe4000f8e020f */
[----:B------:R-:W-:Y:S01]  /*6060*/  @!UP2 UIMAD UR14, UR8, UR10, UR14 ;  /* 0x0000000a080ea2a4 */ /* 0x000fe2000f8e020e */
[----:B------:R-:W-:Y:S11]  /*6070*/  BRA.U UP3, `(.L_x_121) ;  /* 0x0000000103107547 */ /* 0x000ff6000b800000 */
[----:B------:R-:W-:Y:S04]  /*6080*/  MOV R7, UR26 ;  /* 0x0000001a00077c02 */ /* 0x000fe80008000f00 */
[----:B------:R-:W-:Y:S04]  /*6090*/  SHF.L.U32 R7, R7, 0x1f, RZ ;  /* 0x0000001f07077819 */ /* 0x000fe800000006ff */
[----:B------:R-:W3:Y:S02]  /*60a0*/  SYNCS.PHASECHK.TRANS64.TRYWAIT P2, [UR19+0x258], R7 ;  /* 0x00025807ff0075a7 */ /* 0x000ee40008041113 */
[----:B---3--:R-:W-:Y:S05]  /*60b0*/  @!P2 BRA `(.L_x_122) ;  /* 0x000000340048a947 */ /* 0x008fea0003800000 */
.L_x_121:
[----:B------:R-:W-:Y:S05]  /*60c0*/  @!P1 BRA `(.L_x_123) ;  /* 0x00000000002c9947 */ /* 0x000fea0003800000 */
[----:B------:R-:W-:Y:S01]  /*60d0*/  ISETP.NE.U32.AND P1, PT, R2, RZ, PT ;  /* 0x000000ff0200720c */ /* 0x000fe20003f25070 */
[----:B------:R-:W-:Y:S03]  /*60e0*/  IMAD.MOV.U32 R80, RZ, RZ, 0x1 ;  /* 0x00000001ff507424 */ /* 0x000fe600078e00ff */
[----:B------:R-:W-:Y:S11]  /*60f0*/  ISETP.NE.AND.EX P1, PT, R3, RZ, PT, P1 ;  /* 0x000000ff0300720c */ /* 0x000ff60003f25310 */
[----:B------:R-:W-:Y:S02]  /*6100*/  @!UPT UIADD3 URZ, UPT, UPT, URZ, URZ, URZ ;  /* 0x000000fffffff290 */ /* 0x000fe4000fffe0ff */
[----:B------:R-:W3:Y:S01]  /*6110*/  @P1 LDC.64 R8, c[0x0][0x888] ;  /* 0x00022200ff081b82 */ /* 0x000ee20000000a00 */
[----:B-1----:R-:W-:Y:S04]  /*6120*/  @P1 IMAD R0, R4, UR36, RZ ;  /* 0x0000002404001c24 */ /* 0x002fe8000f8e02ff */
[----:B---3--:R-:W-:Y:S04]  /*6130*/  @P1 IMAD.WIDE R8, R0, 0x4, R8 ;  /* 0x0000000400081825 */ /* 0x008fe800078e0208 */
[----:B------:R-:W-:Y:S01]  /*6140*/  HFMA2 R0, -RZ, RZ, 0, 5.9604644775390625e-08 ;  /* 0x00000001ff007431 */ /* 0x000fe200000001ff */
[----:B-----5:R3:W5:Y:S04]  /*6150*/  @P1 LDG.E R39, desc[UR52][R8.64] ;  /* 0x0000003408271981 */ /* 0x020768000c1e1900 */
[----:B------:R-:W-:Y:S01]  /*6160*/  @!P1 PRMT R80, R0, 0x7610, R80 ;  /* 0x0000761000509816 */ /* 0x000fe20000000050 */
[----:B---3--:R-:W4:Y:S06]  /*6170*/  @!P1 LDC R39, c[0x0][0x880] ;  /* 0x00022000ff279b82 */ /* 0x008f2c0000000800 */
.L_x_123:
[----:B----45:R-:W-:Y:S01]  /*6180*/  @!P0 FSETP.EQ.AND P1, PT, R39, RZ, PT ;  /* 0x000000ff2700820b */ /* 0x030fe20003f22000 */
[----:B------:R-:W-:Y:S01]  /*6190*/  @!UPT UIADD3 URZ, UPT, UPT, URZ, URZ, URZ ;  /* 0x000000fffffff290 */ /* 0x000fe2000fffe0ff */
[----:B------:R-:W-:Y:S11]  /*61a0*/  @!P0 BRA `(.L_x_124) ;  /* 0x0000000000188947 */ /* 0x000ff60003800000 */
[----:B------:R-:W-:Y:S02]  /*61b0*/  LOP3.LUT P0, RZ, R80, 0xff, RZ, 0xc0, !PT ;  /* 0x000000ff50ff7812 */ /* 0x000fe4000780c0ff */
[----:B------:R-:W-:Y:S04]  /*61c0*/  ISETP.NE.U32.AND P1, PT, R2, RZ, PT ;  /* 0x000000ff0200720c */ /* 0x000fe80003f25070 */
[----:B------:R-:W-:Y:S04]  /*61d0*/  ISETP.NE.AND.EX P1, PT, R3, RZ, PT, P1 ;  /* 0x000000ff0300720c */ /* 0x000fe80003f25310 */
[----:B------:R-:W-:Y:S03]  /*61e0*/  PLOP3.LUT P1, PT, P1, PT, PT, 0x8, 0x80 ;  /* 0x000000000080781c */ /* 0x000fe60000f2e170 */
[----:B------:R-:W-:Y:S11]  /*61f0*/  @P0 FSETP.EQ.AND P1, PT, R39, RZ, PT ;  /* 0x000000ff2700020b */ /* 0x000ff60003f22000 */
[----:B------:R-:W-:Y:S02]  /*6200*/  @!UPT UIADD3 URZ, UPT, UPT, URZ, URZ, URZ ;  /* 0x000000fffffff290 */ /* 0x000fe4000fffe0ff */
.L_x_124:
[----:B------:R-:W3:Y:S01]  /*6210*/  SYNCS.PHASECHK.TRANS64.TRYWAIT P0, [UR19+0x248], R6 ;  /* 0x00024806ff0075a7 */ /* 0x000ee20008001113 */
[----:B------:R-:W-:Y:S02]  /*6220*/  ELECT P2, URZ, PT ;  /* 0x0000000000ff782f */ /* 0x000fe40003840000 */
[----:B------:R-:W-:Y:S01]  /*6230*/  IADD3 R14, PT, PT, R14, 0x1, RZ ;  /* 0x000000010e0e7810 */ /* 0x000fe20007ffe0ff */
[----:B---3--:R-:W-:Y:S10]  /*6240*/  @!P0 BRA `(.L_x_125) ;  /* 0x0000003000fc8947 */ /* 0x008ff40003800000 */
.L_x_243:
[----:B------:R-:W-:Y:S01]  /*6250*/  PLOP3.LUT P1, PT, P1, P2, PT, 0xf2, 0x2f ;  /* 0x00000000002f781c */ /* 0x000fe20000f25e72 */
[----:B------:R-:W-:Y:S01]  /*6260*/  UMOV UR16, 0x0 ;  /* 0x0000000000107882 */ /* 0x000fe20000000000 */
[----:B------:R-:W-:Y:S01]  /*6270*/  UMOV UR17, 0x10000000 ;  /* 0x1000000000117882 */ /* 0x000fe20000000000 */
[----:B------:R-:W-:Y:S01]  /*6280*/  UMOV UR12, UR36 ;  /* 0x00000024000c7c82 */ /* 0x000fe20008000000 */
[----:B------:R-:W-:Y:S01]  /*6290*/  LOP3.LUT R15, R15, 0x1, RZ, 0x3c, !PT ;  /* 0x000000010f0f7812 */ /* 0x000fe200078e3cff */
[----:B------:R-:W-:Y:S01]  /*62a0*/  UPLOP3.LUT UP3, UPT, UPT, UPT, UPT, 0x80, 0x8 ;  /* 0x000000000008789c */ /* 0x000fe20003f6f070 */
[----:B------:R-:W-:Y:S07]  /*62b0*/  UMOV UR36, UR29 ;  /* 0x0000001d00247c82 */ /* 0x000fee0008000000 */
[----:B-1----:R-:W-:Y:S01]  /*62c0*/  @!P1 IADD3 R6, P0, PT, R16, 0x580, RZ ;  /* 0x0000058010069810 */ /* 0x002fe20007f1e0ff */
[----:B------:R-:W-:Y:S03]  /*62d0*/  VOTEU.ALL UP0, P1 ;  /* 0x0000000000ff7886 */ /* 0x000fe60000800000 */
[----:B------:R-:W-:Y:S01]  /*62e0*/  @!P1 R2UR UR5, R6 ;  /* 0x00000000060592ca */ /* 0x000fe200000e0000 */
[----:B------:R-:W-:Y:S01]  /*62f0*/  @!P1 IMAD.X R0, RZ, RZ, R17, P0 ;  /* 0x000000ffff009224 */ /* 0x000fe200000e0611 */
[----:B------:R-:W-:Y:S01]  /*6300*/  @!UP0 USHF.L.U32 UR10, UR51, 0x6, URZ ;  /* 0x00000006330a8899 */ /* 0x000fe200080006ff */
[----:B------:R-:W-:Y:S01]  /*6310*/  ISETP.NE.AND P0, PT, R14, 0x2, PT ;  /* 0x000000020e00780c */ /* 0x000fe20003f05270 */
[----:B------:R-:W-:Y:S02]  /*6320*/  @!UP0 USHF.L.U32 UR11, UR50, 0x6, URZ ;  /* 0x00000006320b8899 */ /* 0x000fe400080006ff */
[----:B------:R-:W-:Y:S01]  /*6330*/  @!P1 R2UR UR4, R0 ;  /* 0x00000000000492ca */ /* 0x000fe200000e0000 */
[----:B------:R-:W-:Y:S01]  /*6340*/  @!UP0 UIADD3 UR8, UPT, UPT, UR19, 0x400, URZ ;  /* 0x0000040013088890 */ /* 0x000fe2000fffe0ff */
[----:B------:R-:W-:Y:S01]  /*6350*/  SEL R0, RZ, 0x1, P0 ;  /* 0x00000001ff007807 */ /* 0x000fe20000000000 */
[----:B------:R-:W-:Y:S01]  /*6360*/  @!UP0 UIADD3 UR9, UPT, UPT, UR19, 0x240, URZ ;  /* 0x0000024013098890 */ /* 0x000fe2000fffe0ff */
[----:B------:R-:W-:Y:S01]  /*6370*/  SEL R14, R14, RZ, P0 ;  /* 0x000000ff0e0e7207 */ /* 0x000fe20000000000 */
[----:B------:R-:W-:Y:S01]  /*6380*/  VOTEU.ALL UP0, P1 ;  /* 0x0000000000ff7886 */ /* 0x000fe20000800000 */
[----:B------:R-:W-:Y:S01]  /*6390*/  LOP3.LUT R13, R13, R0, RZ, 0x3c, !PT ;  /* 0x000000000d0d7212 */ /* 0x000fe200078e3cff */
[----:B------:R-:W-:Y:S01]  /*63a0*/  IMAD.U32 R6, RZ, RZ, UR5 ;  /* 0x00000005ff067e24 */ /* 0x000fe2000f8e00ff */
[----:B------:R-:W-:Y:S02]  /*63b0*/  UIADD3 UR51, UPT, UPT, UR14, UR48, URZ ;  /* 0x000000300e337290 */ /* 0x000fe4000fffe0ff */
[----:B------:R-:W-:Y:S03]  /*63c0*/  UIADD3 UR50, UPT, UPT, UR15, UR49, URZ ;  /* 0x000000310f327290 */ /* 0x000fe6000fffe0ff */
[----:B------:R-:W-:Y:S01]  /*63d0*/  IMAD.U32 R7, RZ, RZ, UR4 ;  /* 0x00000004ff077e24 */ /* 0x000fe2000f8e00ff */
[----:B------:R-:W-:Y:S04]  /*63e0*/  @!P1 R2UR UR4, R6 ;  /* 0x00000000060492ca */ /* 0x000fe800000e0000 */
[----:B------:R-:W-:Y:S11]  /*63f0*/  @!P1 R2UR UR5, R7 ;  /* 0x00000000070592ca */ /* 0x000ff600000e0000 */
[----:B------:R-:W-:Y:S02]  /*6400*/  @!UPT UIADD3 URZ, UPT, UPT, URZ, URZ, URZ ;  /* 0x000000fffffff290 */ /* 0x000fe4000fffe0ff */
[----:B------:R3:W-:Y:S01]  /*6410*/  @!UP0 UTMALDG.3D [UR8], [UR4], desc[UR16] ;  /* 0x00001008040085b4 */ /* 0x0007e20008011000 */
[----:B------:R3:W-:Y:S01]  /*6420*/  @!P1 SYNCS.ARRIVE.TRANS64.RED.A0TR RZ, [UR19+0x240], R12 ;  /* 0x0002400cffff99a7 */ /* 0x0007e20008300413 */
[----:B------:R-:W-:Y:S01]  /*6430*/  SYNCS.ARRIVE.TRANS64.RED.A1T0 RZ, [UR54], RZ ;  /* 0x000000ffffff79a7 */ /* 0x000fe20008100436 */
[----:B------:R-:W-:Y:S05]  /*6440*/  BRA.U UP1, `(.L_x_126) ;  /* 0xfffffff501a87547 */ /* 0x000fea000b83ffff */
[----:B------:R-:W-:Y:S07]  /*6450*/  MOV R0, UR19 ;  /* 0x0000001300007c02 */ /* 0x000fee0008000f00 */
.L_x_127:
[----:B-1----:R-:W-:-:S04]  /*6460*/  SHF.L.U32 R2, R15, 0x1f, RZ ;  /* 0x0000001f0f027819 */ /* 0x002fc800000006ff */
[----:B------:R1:W4:Y:S03]  /*6470*/  SYNCS.PHASECHK.TRANS64.TRYWAIT P0, [R0+URZ+0x248], R2 ;  /* 0x00024802000075a7 */ /* 0x00032600080011ff */
[----:B----4-:R-:W-:Y:S05]  /*6480*/  @!P0 NANOSLEEP.SYNCS 0x989680 ;  /* 0x009896800000895d */ /* 0x010fea0003900000 */
[----:B------:R-:W4:Y:S02]  /*6490*/  @!P0 SYNCS.PHASECHK.TRANS64 P0, [R0+URZ+0x248], R2 ;  /* 0x00024802000085a7 */ /* 0x000f2400080010ff */
[----:B--234-:R-:W-:Y:S05]  /*64a0*/  @P0 EXIT ;  /* 0x000000000000094d */ /* 0x01cfea0003800000 */
[----:B------:R-:W-:Y:S05]  /*64b0*/  BRA `(.L_x_127) ;  /* 0xfffffffc00e87947 */ /* 0x000fea000383ffff */
.L_x_118:
[----:B------:R-:W-:-:S06]  /*64c0*/  UISETP.GE.AND UP0, UPT, UR11, 0x4, UPT ;  /* 0x000000040b00788c */ /* 0x000fcc000bf06270 */
[----:B------:R-:W-:-:S13]  /*64d0*/  PLOP3.LUT P0, PT, PT, PT, UP0, 0x80, 0x8 ;  /* 0x000000000008781c */ /* 0x000fda0003f0f008 */
[----:B-1----:R-:W-:Y:S05]  /*64e0*/  @!P0 EXIT ;  /* 0x000000000000894d */ /* 0x002fea0003800000 */
[----:B------:R-:W-:Y:S01]  /*64f0*/  BAR.SYNC.DEFER_BLOCKING 0x6, 0xa0 ;  /* 0x0182800000007b1d */ /* 0x000fe20000010000 */
[----:B------:R-:W-:Y:S01]  /*6500*/  IMAD.SHL.U32 R4, R69, 0x40, RZ ;  /* 0x0000004045047824 */ /* 0x000fe200078e00ff */
[----:B------:R-:W-:Y:S01]  /*6510*/  SHF.R.U32.HI R5, RZ, 0x1, R69 ;  /* 0x00000001ff057819 */ /* 0x000fe20000011645 */
[----:B------:R-:W-:Y:S01]  /*6520*/  IMAD.SHL.U32 R3, R81, 0x800, RZ ;  /* 0x0000080051037824 */ /* 0x000fe200078e00ff */
[----:B------:R-:W-:Y:S01]  /*6530*/  CS2R R84, SRZ ;  /* 0x0000000000547805 */ /* 0x000fe2000001ff00 */
[C---:B------:R-:W-:Y:S01]  /*6540*/  IMAD.U32 R37, R69.reuse, 0x10000, RZ ;  /* 0x0001000045257824 */ /* 0x040fe200078e00ff */
[----:B------:R-:W-:Y:S01]  /*6550*/  UMOV UR57, 0x400 ;  /* 0x0000040000397882 */ /* 0x000fe20000000000 */
[C---:B------:R-:W-:Y:S01]  /*6560*/  LOP3.LUT R2, R4.reuse, 0x180, RZ, 0xc0, !PT ;  /* 0x0000018004027812 */ /* 0x040fe200078ec0ff */
[----:B------:R-:W-:Y:S01]  /*6570*/  ULEA UR57, UR54, UR57, 0x18 ;  /* 0x0000003936397291 */ /* 0x000fe2000f8ec0ff */
[----:B------:R-:W-:Y:S01]  /*6580*/  LOP3.LUT R4, R4, 0x640, RZ, 0xc0, !PT ;  /* 0x0000064004047812 */ /* 0x000fe200078ec0ff */
[----:B------:R-:W1:Y:S01]  /*6590*/  LDC.64 R70, c[0x0][0x888] ;  /* 0x00022200ff467b82 */ /* 0x000e620000000a00 */
[----:B------:R-:W-:Y:S01]  /*65a0*/  LOP3.LUT R5, R2, 0x20, R5, 0xf8, !PT ;  /* 0x0000002002057812 */ /* 0x000fe200078ef805 */
[----:B------:R-:W-:Y:S01]  /*65b0*/  IMAD.SHL.U32 R2, R69, 0x8, RZ ;  /* 0x0000000845027824 */ /* 0x000fe200078e00ff */
[----:B------:R-:W-:Y:S01]  /*65c0*/  LOP3.LUT R3, R4, 0x800, R3, 0xf8, !PT ;  /* 0x0000080004037812 */ /* 0x000fe200078ef803 */
[----:B------:R-:W-:Y:S01]  /*65d0*/  UIADD3 UR4, UPT, UPT, UR57, 0x1400, URZ ;  /* 0x0000140039047890 */ /* 0x000fe2000fffe0ff */
[----:B------:R-:W-:Y:S01]  /*65e0*/  IMAD.MOV.U32 R36, RZ, RZ, RZ ;  /* 0x000000ffff247224 */ /* 0x000fe200078e00ff */
[----:B------:R-:W2:Y:S01]  /*65f0*/  LDCU UR59, c[0x0][0x370] ;  /* 0x00006e00ff3b77ac */ /* 0x000ea20008000800 */
[----:B------:R-:W-:Y:S01]  /*6600*/  LOP3.LUT R2, R5, 0x30, R2, 0x78, !PT ;  /* 0x0000003005027812 */ /* 0x000fe200078e7802 */
[----:B------:R-:W3:Y:S01]  /*6610*/  LDC.64 R76, c[0x0][0x890] ;  /* 0x00022400ff4c7b82 */ /* 0x000ee20000000a00 */
[----:B------:R-:W-:Y:S01]  /*6620*/  IMAD.MOV.U32 R86, RZ, RZ, RZ ;  /* 0x000000ffff567224 */ /* 0x000fe200078e00ff */
[----:B------:R-:W4:Y:S01]  /*6630*/  LDCU.64 UR62, c[0x0][0x348] ;  /* 0x00006900ff3e77ac */ /* 0x000f220008000a00 */
[----:B------:R-:W-:Y:S01]  /*6640*/  LOP3.LUT R79, R3, R2, RZ, 0xfc, !PT ;  /* 0x00000002034f7212 */ /* 0x000fe200078efcff */
[----:B------:R-:W-:Y:S01]  /*6650*/  IMAD.SHL.U32 R3, R81, 0x200000, RZ ;  /* 0x0020000051037824 */ /* 0x000fe200078e00ff */
[----:B------:R-:W2:Y:S01]  /*6660*/  LDS R0, [UR57+0x310] ;  /* 0x00031039ff007984 */ /* 0x000ea20008000800 */
[----:B------:R-:W-:-:S02]  /*6670*/  IMAD.SHL.U32 R2, R69, 0x10, RZ ;  /* 0x0000001045027824 */ /* 0x000fc400078e00ff */
[----:B------:R-:W1:Y:S01]  /*6680*/  LDC.64 R74, c[0x0][0x8b0] ;  /* 0x00022c00ff4a7b82 */ /* 0x000e620000000a00 */
[----:B------:R-:W-:Y:S01]  /*6690*/  LOP3.LUT R3, R3, 0x200000, RZ, 0xc0, !PT ;  /* 0x0020000003037812 */ /* 0x000fe200078ec0ff */
[----:B------:R-:W-:Y:S01]  /*66a0*/  VIADD R78, R79, UR57 ;  /* 0x000000394f4e7c36 */ /* 0x000fe20008000000 */
[----:B------:R-:W1:Y:S01]  /*66b0*/  LDCU UR41, c[0x0][0xb0c] ;  /* 0x00016180ff2977ac */ /* 0x000e620008000800 */
[----:B------:R-:W-:Y:S01]  /*66c0*/  LOP3.LUT R2, R2, 0x20, RZ, 0xc0, !PT ;  /* 0x0000002002027812 */ /* 0x000fe200078ec0ff */
[----:B------:R-:W-:Y:S01]  /*66d0*/  IMAD.MOV.U32 R83, RZ, RZ, RZ ;  /* 0x000000ffff537224 */ /* 0x000fe200078e00ff */
[----:B------:R-:W-:Y:S01]  /*66e0*/  LOP3.LUT R37, R3, 0x400000, R37, 0xf8, !PT ;  /* 0x0040000003257812 */ /* 0x000fe200078ef825 */
[----:B------:R-:W-:Y:S01]  /*66f0*/  IMAD.U32 R87, RZ, RZ, UR4 ;  /* 0x00000004ff577e24 */ /* 0x000fe2000f8e00ff */
[----:B------:R-:W1:Y:S01]  /*6700*/  LDC.64 R72, c[0x0][0x8a8] ;  /* 0x00022a00ff487b82 */ /* 0x000e620000000a00 */
[----:B------:R-:W-:Y:S01]  /*6710*/  IADD3 R78, PT, PT, -R2, 0x400, R78 ;  /* 0x00000400024e7810 */ /* 0x000fe20007ffe14e */
[----:B------:R-:W1:Y:S01]  /*6720*/  LDCU UR55, c[0x0][0xb20] ;  /* 0x00016400ff3777ac */ /* 0x000e620008000800 */
[----:B------:R-:W1:Y:S01]  /*6730*/  LDCU UR40, c[0x0][0xb30] ;  /* 0x00016600ff2877ac */ /* 0x000e620008000800 */
[----:B------:R-:W1:Y:S01]  /*6740*/  LDCU.64 UR38, c[0x0][0xb28] ;  /* 0x00016500ff2677ac */ /* 0x000e620008000a00 */
[----:B------:R-:W1:Y:S01]  /*6750*/  LDCU.128 UR44, c[0x0][0xb10] ;  /* 0x00016200ff2c77ac */ /* 0x000e620008000c00 */
[----:B------:R-:W1:Y:S01]  /*6760*/  LDCU UR58, c[0x0][0x374] ;  /* 0x00006e80ff3a77ac */ /* 0x000e620008000800 */
[----:B------:R-:W-:Y:S01]  /*6770*/  UIADD3 UR56, UPT, UPT, UR57, 0x400, URZ ;  /* 0x0000040039387890 */ /* 0x000fe2000fffe0ff */
[----:B--2-4-:R-:W-:-:S11]  /*6780*/  IMAD.IADD R37, R0, 0x1, R37 ;  /* 0x0000000100257824 */ /* 0x014fd600078e0225 */
.L_x_145:
[----:B------:R-:W-:Y:S02]  /*6790*/  LEA R3, R83, UR57, 0x3 ;  /* 0x0000003953037c11 */ /* 0x000fe4000f8e18ff */
[----:B------:R-:W-:Y:S02]  /*67a0*/  SHF.L.U32 R0, R85, 0x1f, RZ ;  /* 0x0000001f55007819 */ /* 0x000fe400000006ff */
[----:B-1----:R-:W-:Y:S02]  /*67b0*/  LEA R4, R83, UR57, 0x4 ;  /* 0x0000003953047c11 */ /* 0x002fe4000f8e20ff */
[----:B--2---:R-:W2:Y:S02]  /*67c0*/  SYNCS.PHASECHK.TRANS64.TRYWAIT P0, [R3+URZ+0x260], R0 ;  /* 0x00026000030075a7 */ /* 0x004ea400080011ff */
[----:B--2---:R-:W-:Y:S05]  /*67d0*/  @!P0 BRA `(.L_x_128) ;  /* 0x0000002c00b08947 */ /* 0x004fea0003800000 */
.L_x_244:
        /* <DEDUP_REMOVED lines=11> */
[----:B------:R-:W-:Y:S01]  /*6890*/  PLOP3.LUT P0, PT, PT, PT, UP1, 0x80, 0x8 ;  /* 0x000000000008781c */ /* 0x000fe20003f0f018 */
[----:B------:R-:W-:Y:S11]  /*68a0*/  UP2UR UR61, UPR, URZ, 0x2 ;  /* 0x00000002ff3d7883 */ /* 0x000ff60008000000 */
[----:B------:R-:W-:Y:S01]  /*68b0*/  @!UPT UIADD3 URZ, UPT, UPT, URZ, URZ, URZ ;  /* 0x000000fffffff290 */ /* 0x000fe2000fffe0ff */
[----:B--2---:R-:W-:Y:S02]  /*68c0*/  @P0 SHF.R.U32.HI R0, RZ, 0x10, R5 ;  /* 0x00000010ff000819 */ /* 0x004fe40000011605 */
        /* <DEDUP_REMOVED lines=13> */
[----:B------:R-:W-:Y:S02]  /*69a0*/  UISETP.NE.AND UP0, UPT, UR46, 0x1, UPT ;  /* 0x000000012e00788c */ /* 0x000fe4000bf05270 */
[----:B------:R-:W-:Y:S02]  /*69b0*/  USHF.R.U32.HI UR15, URZ, UR55, UR15 ;  /* 0x00000037ff0f7299 */ /* 0x000fe4000801160f */
[----:B------:R-:W-:Y:S02]  /*69c0*/  UIMAD.WIDE.U32 UR18, UR59, UR44, URZ ;  /* 0x0000002c3b1272a5 */ /* 0x000fe4000f8e00ff */
[----:B------:R-:W-:Y:S02]  /*69d0*/  UIMAD.WIDE.U32 UR20, UR42, UR47, URZ ;  /* 0x0000002f2a1472a5 */ /* 0x000fe4000f8e00ff */
[----:B------:R-:W-:Y:S02]  /*69e0*/  USEL UR4, UR58, UR15, !UP0 ;  /* 0x0000000f3a047287 */ /* 0x000fe4000c000000 */
[----:B------:R-:W-:Y:S02]  /*69f0*/  UISETP.NE.AND UP2, UPT, UR37, 0x1, UPT ;  /* 0x000000012500788c */ /* 0x000fe4000bf45270 */
[----:B------:R-:W-:Y:S02]  /*6a00*/  USHF.R.U32.HI UR14, URZ, UR45, UR19 ;  /* 0x0000002dff0e7299 */ /* 0x000fe40008011613 */
[----:B------:R-:W-:Y:S02]  /*6a10*/  USHF.R.U32.HI UR15, URZ, UR55, UR21 ;  /* 0x00000037ff0f7299 */ /* 0x000fe40008011615 */
[----:B------:R-:W-:Y:S02]  /*6a20*/  UIMAD.WIDE.U32 UR18, UR4, UR38, URZ ;  /* 0x00000026041272a5 */ /* 0x000fe4000f8e00ff */
[----:B------:R-:W-:Y:S02]  /*6a30*/  UISETP.NE.AND UP1, UPT, UR41, 0x1, UPT ;  /* 0x000000012900788c */ /* 0x000fe4000bf25270 */
[----:B------:R-:W-:Y:S02]  /*6a40*/  UIMAD.WIDE.U32 UR16, UR43, UR44, URZ ;  /* 0x0000002c2b1072a5 */ /* 0x000fe4000f8e00ff */
[----:B------:R-:W-:Y:S02]  /*6a50*/  USEL UR8, UR42, UR15, !UP0 ;  /* 0x0000000f2a087287 */ /* 0x000fe4000c000000 */
[----:B------:R-:W-:Y:S02]  /*6a60*/  USEL UR9, UR59, UR14, !UP1 ;  /* 0x0000000e3b097287 */ /* 0x000fe4000c800000 */
[----:B------:R-:W-:Y:S02]  /*6a70*/  USHF.R.U32.HI UR14, URZ, UR45, UR17 ;  /* 0x0000002dff0e7299 */ /* 0x000fe40008011611 */
[----:B------:R-:W-:Y:S02]  /*6a80*/  UIMAD.WIDE.U32 UR16, UR9, UR38, URZ ;  /* 0x00000026091072a5 */ /* 0x000fe4000f8e00ff */
[----:B------:R-:W-:Y:S02]  /*6a90*/  USEL UR5, UR43, UR14, !UP1 ;  /* 0x0000000e2b057287 */ /* 0x000fe4000c800000 */
[----:B------:R-:W-:Y:S02]  /*6aa0*/  @UP2 USHF.R.U32.HI UR9, URZ, UR39, UR17 ;  /* 0x00000027ff092299 */ /* 0x000fe40008011611 */
[----:B------:R-:W-:Y:S02]  /*6ab0*/  UIMAD.WIDE.U32 UR12, UR8, UR38, URZ ;  /* 0x00000026080c72a5 */ /* 0x000fe4000f8e00ff */
[----:B------:R-:W-:Y:S02]  /*6ac0*/  UIMAD UR6, UR37, UR9, URZ ;  /* 0x00000009250672a4 */ /* 0x000fe4000f8e02ff */
[----:B------:R-:W-:Y:S01]  /*6ad0*/  USHF.R.U32.HI UR11, URZ, UR39, UR13 ;  /* 0x00000027ff0b7299 */ /* 0x000fe2000801160d */
[----:B------:R-:W-:Y:S02]  /*6ae0*/  UMOV UR15, UR19 ;  /* 0x00000013000f7c82 */ /* 0x000fe40008000000 */
[----:B------:R-:W-:Y:S02]  /*6af0*/  @UP2 USHF.R.U32.HI UR4, URZ, UR39, UR15 ;  /* 0x00000027ff042299 */ /* 0x000fe4000801160f */
[----:B------:R-:W-:Y:S02]  /*6b00*/  USEL UR12, UR8, UR11, !UP2 ;  /* 0x0000000b080c7287 */ /* 0x000fe4000d000000 */
[----:B------:R-:W-:Y:S02]  /*6b10*/  UIMAD UR4, UR37, UR4, URZ ;  /* 0x00000004250472a4 */ /* 0x000fe4000f8e02ff */
[----:B------:R-:W-:Y:S02]  /*6b20*/  UIADD3 UR11, UPT, UPT, -UR12, URZ, URZ ;  /* 0x000000ff0c0b7290 */ /* 0x000fe4000fffe1ff */
[----:B------:R-:W-:Y:S02]  /*6b30*/  UISETP.GE.AND UP0, UPT, UR8, UR4, UPT ;  /* 0x000000040800728c */ /* 0x000fe4000bf06270 */
[----:B------:R-:W-:Y:S02]  /*6b40*/  UIMAD UR11, UR37, UR11, UR8 ;  /* 0x0000000b250b72a4 */ /* 0x000fe4000f8e0208 */
[----:B------:R-:W-:Y:S02]  /*6b50*/  UISETP.GE.OR UP0, UPT, UR5, UR6, UP0 ;  /* 0x000000060500728c */ /* 0x000fe40008706670 */
[----:B------:R-:W-:Y:S02]  /*6b60*/  UIMAD.WIDE.U32 UR6, UR5, UR38, URZ ;  /* 0x00000026050672a5 */ /* 0x000fe4000f8e00ff */
[----:B------:R-:W-:Y:S04]  /*6b70*/  UIADD3 UR6, UPT, UPT, -UR8, URZ, URZ ;  /* 0x000000ff08067290 */ /* 0x000fe8000fffe1ff */
[----:B------:R-:W-:Y:S03]  /*6b80*/  UIMAD UR42, UR46, UR6, UR42 ;  /* 0x000000062e2a72a4 */ /* 0x000fe6000f8e022a */
[----:B------:R-:W-:Y:S02]  /*6b90*/  @!UP0 USHF.R.U32.HI UR4, URZ, UR39, UR7 ;  /* 0x00000027ff048299 */ /* 0x000fe40008011607 */
[----:B------:R-:W-:Y:S02]  /*6ba0*/  UIADD3 UR7, UPT, UPT, -UR5, URZ, URZ ;  /* 0x000000ff05077290 */ /* 0x000fe4000fffe1ff */
[----:B------:R-:W-:Y:S02]  /*6bb0*/  @!UP0 USEL UR4, UR5, UR4, !UP2 ;  /* 0x0000000405048287 */ /* 0x000fe4000d000000 */
[----:B------:R-:W-:Y:S02]  /*6bc0*/  UIMAD UR43, UR41, UR7, UR43 ;  /* 0x00000007292b72a4 */ /* 0x000fe4000f8e022b */
[----:B------:R-:W-:Y:S02]  /*6bd0*/  @!UP0 UIMAD UR10, UR9, UR11, UR4 ;  /* 0x0000000b090a82a4 */ /* 0x000fe4000f8e0204 */
[----:B------:R-:W-:Y:S04]  /*6be0*/  @!UP0 UIADD3 UR11, UPT, UPT, UR12, -UR4, URZ ;  /* 0x800000040c0b8290 */ /* 0x000fe8000fffe0ff */
[----:B------:R-:W-:Y:S03]  /*6bf0*/  @!UP0 UIMAD UR8, UR11, UR37, UR5 ;  /* 0x000000250b0882a4 */ /* 0x000fe6000f8e0205 */
[----:B------:R-:W-:Y:S02]  /*6c00*/  @!UP0 UMOV UR5, UR10 ;  /* 0x0000000a00058c82 */ /* 0x000fe40008000000 */
[----:B------:R-:W-:Y:S02]  /*6c10*/  UIMAD UR43, UR5, UR41, UR43 ;  /* 0x00000029052b72a4 */ /* 0x000fe4000f8e022b */
[----:B------:R-:W-:Y:S11]  /*6c20*/  UIMAD UR42, UR8, UR46, UR42 ;  /* 0x0000002e082a72a4 */ /* 0x000ff6000f8e022a */
[----:B------:R-:W-:Y:S01]  /*6c30*/  @!UPT UIADD3 URZ, UPT, UPT, URZ, URZ, URZ ;  /* 0x000000fffffff290 */ /* 0x000fe2000fffe0ff */
.L_x_129:
[----:B------:R-:W-:Y:S01]  /*6c40*/  UISETP.NE.AND UP0, UPT, UR40, 0x1, UPT ;  /* 0x000000012800788c */ /* 0x000fe2000bf05270 */
[----:B------:R-:W-:Y:S10]  /*6c50*/  IADD3 R83, PT, PT, R83, 0x1, RZ ;  /* 0x0000000153537810 */ /* 0x000ff40007ffe0ff */
[----:B------:R-:W2:Y:S01]  /*6c60*/  @!UP0 LDCU.128 UR8, c[0x0][0xb10] ;  /* 0x00016200ff0887ac */ /* 0x000ea20008000c00 */
[----:B------:R-:W4:Y:S01]  /*6c70*/  @!UP0 LDCU UR5, c[0x0][0xb0c] ;  /* 0x00016180ff0587ac */ /* 0x000f220008000800 */
[----:B------:R-:W3:Y:S01]  /*6c80*/  @!UP0 LDCU UR4, c[0x0][0xb20] ;  /* 0x00016400ff0487ac */ /* 0x000ee20008000800 */
[----:B--2---:R-:W-:Y:S02]  /*6c90*/  UIMAD.WIDE.U32 UR6, UR43, UR8, URZ ;  /* 0x000000082b0672a5 */ /* 0x004fe4000f8e00ff */
[----:B------:R-:W-:Y:S02]  /*6ca0*/  UIMAD.WIDE.U32 UR12, UR42, UR11, URZ ;  /* 0x0000000b2a0c72a5 */ /* 0x000fe4000f8e00ff */
[----:B------:R-:W-:Y:S02]  /*6cb0*/  @!UP0 UISETP.NE.AND UP1, UPT, UR10, 0x1, UPT ;  /* 0x000000010a00888c */ /* 0x000fe4000bf25270 */
[----:B------:R-:W-:Y:S02]  /*6cc0*/  @!UP0 USHF.R.U32.HI UR7, URZ, UR9, UR7 ;  /* 0x00000009ff078299 */ /* 0x000fe40008011607 */
[----:B----4-:R-:W-:Y:S02]  /*6cd0*/  @!UP0 UISETP.NE.AND UP2, UPT, UR5, 0x1, UPT ;  /* 0x000000010500888c */ /* 0x010fe4000bf45270 */
[----:B---3--:R-:W-:Y:S02]  /*6ce0*/  @!UP0 USHF.R.U32.HI UR4, URZ, UR4, UR13 ;  /* 0x00000004ff048299 */ /* 0x008fe4000801160d */
[----:B------:R-:W-:Y:S02]  /*6cf0*/  @!UP0 USEL UR7, UR43, UR7, !UP2 ;  /* 0x000000072b078287 */ /* 0x000fe4000d000000 */
[----:B------:R-:W-:Y:S04]  /*6d00*/  @!UP0 USEL UR6, UR42, UR4, !UP1 ;  /* 0x000000042a068287 */ /* 0x000fe8000c800000 */
[----:B------:R-:W-:Y:S02]  /*6d10*/  @!UP0 UIADD3 UR4, UPT, UPT, -UR7, UR6, URZ ;  /* 0x0000000607048290 */ /* 0x000fe4000fffe1ff */
[----:B------:R-:W-:Y:S02]  /*6d20*/  @!UP0 UIADD3 UR6, UPT, UPT, UR7, -UR6, URZ ;  /* 0x8000000607068290 */ /* 0x000fe4000fffe0ff */
[----:B------:R-:W-:Y:S02]  /*6d30*/  @!UP0 UIMAD UR43, UR4, UR5, UR43 ;  /* 0x00000005042b82a4 */ /* 0x000fe4000f8e022b */
[----:B------:R-:W-:Y:S02]  /*6d40*/  @!UP0 UIMAD UR42, UR6, UR10, UR42 ;  /* 0x0000000a062a82a4 */ /* 0x000fe4000f8e022a */
[----:B------:R-:W-:Y:S09]  /*6d50*/  ULOP3.LUT UP0, URZ, UR56, 0x1b0, URZ, 0xc0, !UPT ;  /* 0x000001b038ff7892 */ /* 0x000ff2000f80c0ff */
[----:B------:R-:W-:Y:S05]  /*6d60*/  BRA.U !UP0, `(.L_x_130) ;  /* 0x0000000108407547 */ /* 0x000fea000b800000 */
[----:B------:R-:W2:Y:S01]  /*6d70*/  LDCU.64 UR8, c[0x4][0x80] ;  /* 0x01001000ff0877ac */ /* 0x000ea20008000a00 */
[----:B------:R-:W-:Y:S01]  /*6d80*/  MOV R3, 0x0 ;  /* 0x0000000000037802 */ /* 0x000fe20000000f00 */
[----:B------:R-:W-:Y:S02]  /*6d90*/  HFMA2 R12, -RZ, RZ, 0, 5.9604644775390625e-08 ;  /* 0x00000001ff0c7431 */ /* 0x000fe400000001ff */
[----:B------:R-:W-:Y:S02]  /*6da0*/  IMAD.MOV.U32 R8, RZ, RZ, 0x70 ;  /* 0x00000070ff087424 */ /* 0x000fe400078e00ff */
[----:B------:R-:W-:Y:S01]  /*6db0*/  IMAD.MOV.U32 R13, RZ, RZ, RZ ;  /* 0x000000ffff0d7224 */ /* 0x000fe200078e00ff */
[----:B------:R-:W3:Y:S01]  /*6dc0*/  LDCU.64 UR6, c[0x4][0x88] ;  /* 0x01001100ff0677ac */ /* 0x000ee20008000a00 */
[----:B------:R-:W4:Y:S01]  /*6dd0*/  LDC.64 R2, c[0x4][R3] ;  /* 0x0100000003027b82 */ /* 0x000f220000000a00 */
[----:B------:R-:W1:Y:S01]  /*6de0*/  LDCU.64 UR4, c[0x4][0x8] ;  /* 0x01000100ff0477ac */ /* 0x000e620008000a00 */
[----:B--2---:R-:W-:Y:S01]  /*6df0*/  MOV R5, UR9 ;  /* 0x0000000900057c02 */ /* 0x004fe20008000f00 */
[----:B------:R-:W-:Y:S01]  /*6e00*/  IMAD.U32 R4, RZ, RZ, UR8 ;  /* 0x00000008ff047e24 */ /* 0x000fe2000f8e00ff */
[----:B---3--:R-:W-:Y:S01]  /*6e10*/  MOV R7, UR7 ;  /* 0x0000000700077c02 */ /* 0x008fe20008000f00 */
[----:B------:R-:W-:Y:S01]  /*6e20*/  IMAD.U32 R6, RZ, RZ, UR6 ;  /* 0x00000006ff067e24 */ /* 0x000fe2000f8e00ff */
[----:B-1----:R-:W-:Y:S01]  /*6e30*/  MOV R11, UR5 ;  /* 0x00000005000b7c02 */ /* 0x002fe20008000f00 */
[----:B------:R-:W-:Y:S02]  /*6e40*/  IMAD.U32 R10, RZ, RZ, UR4 ;  /* 0x00000004ff0a7e24 */ /* 0x000fe4000f8e00ff */
[----:B------:R-:W-:Y:S07]  /*6e50*/  LEPC R20, `(.L_x_130) ;  /* 0x000000001014794e */ /* 0x000fee0000000000 */
[----:B----45:R-:W-:Y:S05]  /*6e60*/  CALL.ABS.NOINC R2 ;  /* 0x0000000002007343 */ /* 0x030fea0003c00000 */
.L_x_130:
[----:B------:R-:W-:Y:S01]  /*6e70*/  LOP3.LUT P0, RZ, R87, 0x1b0, RZ, 0xc0, !PT ;  /* 0x000001b057ff7812 */ /* 0x000fe2000780c0ff */
[----:B------:R-:W-:Y:S11]  /*6e80*/  BSSY.RECONVERGENT B6, `(.L_x_131) ;  /* 0x0000013000067945 */ /* 0x000ff60003800200 */
[----:B------:R-:W-:Y:S01]  /*6e90*/  @!UPT UIADD3 URZ, UPT, UPT, URZ, URZ, URZ ;  /* 0x000000fffffff290 */ /* 0x000fe2000fffe0ff */
[----:B------:R-:W-:Y:S05]  /*6ea0*/  @!P0 BRA `(.L_x_132) ;  /* 0x0000000000408947 */ /* 0x000fea0003800000 */
        /* <DEDUP_REMOVED lines=16> */
.L_x_132:
[----:B------:R-:W-:Y:S05]  /*6fb0*/  BSYNC.RECONVERGENT B6 ;  /* 0x0000000000067941 */ /* 0x000fea0003800200 */
.L_x_131:
[----:B------:R-:W-:Y:S02]  /*6fc0*/  ISETP.NE.U32.AND P0, PT, R70, RZ, PT ;  /* 0x000000ff4600720c */ /* 0x000fe40003f05070 */
[C---:B------:R-:W-:Y:S02]  /*6fd0*/  ISETP.NE.U32.AND P2, PT, R76.reuse, RZ, PT ;  /* 0x000000ff4c00720c */ /* 0x040fe40003f45070 */
[----:B------:R-:W-:Y:S02]  /*6fe0*/  ISETP.NE.AND.EX P0, PT, R71, RZ, PT, P0 ;  /* 0x000000ff4700720c */ /* 0x000fe40003f05300 */
[----:B------:R-:W-:Y:S02]  /*6ff0*/  ISETP.NE.U32.AND P4, PT, R76, RZ, PT ;  /* 0x000000ff4c00720c */ /* 0x000fe40003f85070 */
[C---:B------:R-:W-:Y:S02]  /*7000*/  ISETP.NE.AND.EX P2, PT, R77.reuse, RZ, P0, P2 ;  /* 0x000000ff4d00720c */ /* 0x040fe40000745320 */
[----:B------:R-:W-:Y:S02]  /*7010*/  ISETP.NE.AND.EX P4, PT, R77, RZ, PT, P4 ;  /* 0x000000ff4d00720c */ /* 0x000fe40003f85340 */
[----:B------:R-:W-:Y:S02]  /*7020*/  ISETP.NE.U32.AND P5, PT, R74, RZ, PT ;  /* 0x000000ff4a00720c */ /* 0x000fe40003fa5070 */
[----:B------:R-:W-:Y:S02]  /*7030*/  PLOP3.LUT P0, PT, PT, PT, PT, 0x8, 0x80 ;  /* 0x000000000080781c */ /* 0x000fe40003f0e170 */
[----:B------:R-:W-:Y:S05]  /*7040*/  ISETP.NE.AND.EX P5, PT, R75, RZ, PT, P5 ;  /* 0x000000ff4b00720c */ /* 0x000fea0003fa5350 */
[----:B------:R-:W-:Y:S02]  /*7050*/  @!P2 ISETP.NE.U32.AND P1, PT, R70, RZ, PT ;  /* 0x000000ff4600a20c */ /* 0x000fe40003f25070 */
[----:B------:R-:W-:Y:S02]  /*7060*/  @!P2 PLOP3.LUT P0, PT, P4, PT, PT, 0x80, 0x8 ;  /* 0x000000000008a81c */ /* 0x000fe4000270f070 */
[----:B------:R-:W-:Y:S01]  /*7070*/  @!P2 ISETP.NE.AND.EX P1, PT, R71, RZ, PT, P1 ;  /* 0x000000ff4700a20c */ /* 0x000fe20003f25310 */
[----:B------:R-:W-:Y:S01]  /*7080*/  @!UPT UIADD3 URZ, UPT, UPT, URZ, URZ, URZ ;  /* 0x000000fffffff290 */ /* 0x000fe2000fffe0ff */
[----:B------:R-:W-:Y:S11]  /*7090*/  @!P4 BRA `(.L_x_133) ;  /* 0x00000000002cc947 */ /* 0x000ff60003800000 */
[----:B------:R-:W-:Y:S01]  /*70a0*/  ISETP.NE.U32.AND P3, PT, R70, RZ, PT ;  /* 0x000000ff4600720c */ /* 0x000fe20003f65070 */
[----:B------:R-:W-:Y:S03]  /*70b0*/  IMAD.MOV.U32 R80, RZ, RZ, 0x1 ;  /* 0x00000001ff507424 */ /* 0x000fe600078e00ff */
[----:B------:R-:W-:Y:S11]  /*70c0*/  ISETP.NE.AND.EX P3, PT, R71, RZ, PT, P3 ;  /* 0x000000ff4700720c */ /* 0x000ff60003f65330 */
[----:B------:R-:W-:Y:S02]  /*70d0*/  @!UPT UIADD3 URZ, UPT, UPT, URZ, URZ, URZ ;  /* 0x000000fffffff290 */ /* 0x000fe4000fffe0ff */
[----:B------:R-:W2:Y:S01]  /*70e0*/  @P3 LDC.64 R2, c[0x0][0x888] ;  /* 0x00022200ff023b82 */ /* 0x000ea20000000a00 */
[----:B-1----:R-:W-:Y:S04]  /*70f0*/  @P3 IMAD R0, R76, UR36, RZ ;  /* 0x000000244c003c24 */ /* 0x002fe8000f8e02ff */
[----:B--2---:R-:W-:Y:S04]  /*7100*/  @P3 IMAD.WIDE R2, R0, 0x4, R2 ;  /* 0x0000000400023825 */ /* 0x004fe800078e0202 */
[----:B------:R-:W-:Y:S01]  /*7110*/  HFMA2 R0, -RZ, RZ, 0, 5.9604644775390625e-08 ;  /* 0x00000001ff007431 */ /* 0x000fe200000001ff */
[----:B-----5:R2:W5:Y:S04]  /*7120*/  @P3 LDG.E R39, desc[UR52][R2.64] ;  /* 0x0000003402273981 */ /* 0x020568000c1e1900 */
[----:B------:R-:W-:Y:S01]  /*7130*/  @!P3 PRMT R80, R0, 0x7610, R80 ;  /* 0x000076100050b816 */ /* 0x000fe20000000050 */
[----:B--2---:R-:W3:Y:S06]  /*7140*/  @!P3 LDC R39, c[0x0][0x880] ;  /* 0x00022000ff27bb82 */ /* 0x004eec0000000800 */
.L_x_133:
[----:B------:R-:W-:Y:S05]  /*7150*/  @!P5 BRA `(.L_x_134) ;  /* 0x000000000020d947 */ /* 0x000fea0003800000 */
[----:B------:R-:W-:Y:S04]  /*7160*/  ISETP.NE.U32.AND P3, PT, R72, RZ, PT ;  /* 0x000000ff4800720c */ /* 0x000fe80003f65070 */
[----:B------:R-:W-:Y:S11]  /*7170*/  ISETP.NE.AND.EX P3, PT, R73, RZ, PT, P3 ;  /* 0x000000ff4900720c */ /* 0x000ff60003f65330 */
[----:B------:R-:W-:Y:S02]  /*7180*/  @!UPT UIADD3 URZ, UPT, UPT, URZ, URZ, URZ ;  /* 0x000000fffffff290 */ /* 0x000fe4000fffe0ff */
[----:B------:R-:W2:Y:S01]  /*7190*/  @P3 LDC.64 R2, c[0x0][0x8a8] ;  /* 0x00022a00ff023b82 */ /* 0x000ea20000000a00 */
[----:B-1----:R-:W-:Y:S04]  /*71a0*/  @P3 IMAD R0, R74, UR36, RZ ;  /* 0x000000244a003c24 */ /* 0x002fe8000f8e02ff */
[----:B--2---:R-:W-:Y:S05]  /*71b0*/  @P3 IMAD.WIDE R2, R0, 0x4, R2 ;  /* 0x0000000400023825 */ /* 0x004fea00078e0202 */
[----:B-----5:R2:W5:Y:S02]  /*71c0*/  @P3 LDG.E R38, desc[UR52][R2.64] ;  /* 0x0000003402263981 */ /* 0x020564000c1e1900 */
[----:B--2---:R-:W4:Y:S02]  /*71d0*/  @!P3 LDC R38, c[0x0][0x8a0] ;  /* 0x00022800ff26bb82 */ /* 0x004f240000000800 */
.L_x_134:
[----:B---3-5:R-:W-:Y:S01]  /*71e0*/  @!P2 FSETP.NEU.AND P3, PT, R39, RZ, PT ;  /* 0x000000ff2700a20b */ /* 0x028fe20003f6d000 */
[----:B------:R-:W-:Y:S01]  /*71f0*/  BSSY B1, `(.L_x_135) ;  /* 0x0000036000017945 */ /* 0x000fe20003800000 */
[----:B------:R-:W-:Y:S02]  /*7200*/  @!P2 SEL R2, RZ, 0xffffffff, P1 ;  /* 0xffffffffff02a807 */ /* 0x000fe40000800000 */
[----:B------:R-:W-:Y:S02]  /*7210*/  CS2R R18, SRZ ;  /* 0x0000000000127805 */ /* 0x000fe4000001ff00 */
[----:B-1----:R-:W-:Y:S02]  /*7220*/  @!P2 SEL R0, RZ, 0xffffffff, P3 ;  /* 0xffffffffff00a807 */ /* 0x002fe40001800000 */
[----:B------:R-:W-:Y:S02]  /*7230*/  CS2R R16, SRZ ;  /* 0x0000000000107805 */ /* 0x000fe4000001ff00 */
[----:B------:R-:W-:Y:S02]  /*7240*/  @!P2 LOP3.LUT P1, RZ, R80, 0xff, RZ, 0xc0, !PT ;  /* 0x000000ff50ffa812 */ /* 0x000fe4000782c0ff */
[----:B------:R-:W-:Y:S02]  /*7250*/  CS2R R26, SRZ ;  /* 0x00000000001a7805 */ /* 0x000fe4000001ff00 */
[----:B------:R-:W-:Y:S02]  /*7260*/  LEA R82, R36, UR57, 0x3 ;  /* 0x0000003924527c11 */ /* 0x000fe4000f8e18ff */
[----:B------:R-:W-:Y:S02]  /*7270*/  CS2R R24, SRZ ;  /* 0x0000000000187805 */ /* 0x000fe4000001ff00 */
[----:B------:R-:W-:Y:S01]  /*7280*/  @P0 SEL R0, R2, R0, !P1 ;  /* 0x0000000002000207 */ /* 0x000fe20004800000 */
[----:B------:R-:W-:Y:S01]  /*7290*/  IMAD R2, R36, 0x20, R37 ;  /* 0x0000002024027824 */ /* 0x000fe200078e0225 */
[----:B------:R-:W-:Y:S02]  /*72a0*/  SHF.L.U32 R4, R86, 0x1f, RZ ;  /* 0x0000001f56047819 */ /* 0x000fe400000006ff */
[----:B------:R-:W-:Y:S02]  /*72b0*/  @!P2 LOP3.LUT R0, R0, 0x1, RZ, 0xc0, !PT ;  /* 0x000000010000a812 */ /* 0x000fe400078ec0ff */
[----:B------:R-:W-:Y:S02]  /*72c0*/  PLOP3.LUT P5, PT, PT, PT, PT, 0x8, 0x80 ;  /* 0x000000000080781c */ /* 0x000fe40003fae170 */
[----:B------:R-:W-:Y:S11]  /*72d0*/  ISETP.NE.U32.OR P2, PT, R0, 0x1, P2 ;  /* 0x000000010000780c */ /* 0x000ff60001745470 */
[----:B------:R-:W-:Y:S02]  /*72e0*/  @!UPT UIADD3 URZ, UPT, UPT, URZ, URZ, URZ ;  /* 0x000000fffffff290 */ /* 0x000fe4000fffe0ff */
[----:B------:R-:W-:Y:S04]  /*72f0*/  @P2 SHF.L.U32 R0, R84, 0x1f, RZ ;  /* 0x0000001f54002819 */ /* 0x000fe800000006ff */
[----:B------:R-:W1:Y:S01]  /*7300*/  @P2 SYNCS.PHASECHK.TRANS64.TRYWAIT P0, [UR57+0x240], R0 ;  /* 0x00024000ff0025a7 */ /* 0x000e620008001139 */
[----:B------:R2:W3:Y:S01]  /*7310*/  SYNCS.PHASECHK.TRANS64.TRYWAIT P3, [R82+URZ+0x280], R4 ;  /* 0x00028004520075a7 */ /* 0x0004e200080611ff */
[----:B-1----:R-:W-:Y:S01]  /*7320*/  @P2 PLOP3.LUT P5, PT, P0, PT, PT, 0x8, 0x80 ;  /* 0x000000000080281c */ /* 0x002fe200007ae170 */
[----:B------:R-:W-:Y:S01]  /*7330*/  @!UPT UIADD3 URZ, UPT, UPT, URZ, URZ, URZ ;  /* 0x000000fffffff290 */ /* 0x000fe2000fffe0ff */
[----:B--23--:R-:W-:Y:S11]  /*7340*/  @!P2 BRA `(.L_x_136) ;  /* 0x000000000080a947 */ /* 0x00cff60003800000 */
[----:B------:R-:W-:Y:S01]  /*7350*/  ISETP.NE.U32.AND P0, PT, R70, RZ, PT ;  /* 0x000000ff4600720c */ /* 0x000fe20003f05070 */
[----:B------:R-:W-:Y:S01]  /*7360*/  BSSY B0, `(.L_x_137) ;  /* 0x0000012000007945 */ /* 0x000fe20003800000 */
[----:B------:R-:W-:Y:S02]  /*7370*/  FSETP.NEU.AND P2, PT, R39, RZ, PT ;  /* 0x000000ff2700720b */ /* 0x000fe40003f4d000 */
[----:B------:R-:W-:Y:S02]  /*7380*/  CS2R R26, SRZ ;  /* 0x00000000001a7805 */ /* 0x000fe4000001ff00 */
[----:B------:R-:W-:Y:S02]  /*7390*/  ISETP.NE.AND.EX P0, PT, R71, RZ, PT, P0 ;  /* 0x000000ff4700720c */ /* 0x000fe40003f05300 */
[----:B------:R-:W-:Y:S02]  /*73a0*/  CS2R R24, SRZ ;  /* 0x0000000000187805 */ /* 0x000fe4000001ff00 */
[----:B------:R-:W-:Y:S02]  /*73b0*/  LOP3.LUT P1, RZ, R80, 0xff, RZ, 0xc0, !PT ;  /* 0x000000ff50ff7812 */ /* 0x000fe4000782c0ff */
[----:B------:R-:W-:Y:S02]  /*73c0*/  CS2R R18, SRZ ;  /* 0x0000000000127805 */ /* 0x000fe4000001ff00 */
[----:B------:R-:W-:Y:S02]  /*73d0*/  SEL R0, RZ, 0xffffffff, P2 ;  /* 0xffffffffff007807 */ /* 0x000fe40001000000 */
[----:B------:R-:W-:Y:S02]  /*73e0*/  CS2R R16, SRZ ;  /* 0x0000000000107805 */ /* 0x000fe4000001ff00 */
[----:B------:R-:W-:Y:S04]  /*73f0*/  SEL R3, RZ, 0xffffffff, P0 ;  /* 0xffffffffff037807 */ /* 0x000fe80000000000 */
[----:B------:R-:W-:Y:S04]  /*7400*/  @P4 SEL R0, R3, R0, !P1 ;  /* 0x0000000003004207 */ /* 0x000fe80004800000 */
[----:B------:R-:W-:Y:S04]  /*7410*/  LOP3.LUT R0, R0, 0x1, RZ, 0xc0, !PT ;  /* 0x0000000100007812 */ /* 0x000fe800078ec0ff */
[----:B------:R-:W-:Y:S01]  /*7420*/  ISETP.NE.U32.AND P0, PT, R0, 0x1, PT ;  /* 0x000000010000780c */ /* 0x000fe20003f05070 */
[----:B------:R-:W-:Y:S01]  /*7430*/  @!UPT UIADD3 URZ, UPT, UPT, URZ, URZ, URZ ;  /* 0x000000fffffff290 */ /* 0x000fe2000fffe0ff */
[----:B------:R-:W-:Y:S11]  /*7440*/  @!P5 BRA `(.L_x_138) ;  /* 0x00000000000cd947 */ /* 0x000ff60003800000 */
[----:B------:R-:W-:Y:S04]  /*7450*/  SHF.L.U32 R3, R84, 0x1f, RZ ;  /* 0x0000001f54037819 */ /* 0x000fe800000006ff */
[----:B------:R-:W1:Y:S02]  /*7460*/  SYNCS.PHASECHK.TRANS64.TRYWAIT P1, [UR57+0x240], R3 ;  /* 0x00024003ff0075a7 */ /* 0x000e640008021139 */
[----:B-1----:R-:W-:Y:S05]  /*7470*/  @!P1 BRA `(.L_x_139) ;  /* 0x00000020009c9947 */ /* 0x002fea0003800000 */
.L_x_138:
[----:B------:R-:W-:Y:S05]  /*7480*/  BSYNC B0 ;  /* 0x0000000000007941 */ /* 0x000fea0003800000 */
.L_x_137:
[----:B------:R2:W3:Y:S01]  /*7490*/  @P0 LDS.128 R24, [R79+UR57+0x400] ;  /* 0x000400394f180984 */ /* 0x0004e20008000c00 */
[----:B------:R-:W-:Y:S01]  /*74a0*/  UIADD3 UR4, UPT, UPT, UR57, 0x248, URZ ;  /* 0x0000024839047890 */ /* 0x000fe2000fffe0ff */
[----:B------:R-:W-:Y:S02]  /*74b0*/  LOP3.LUT R84, R84, 0x1, RZ, 0x3c, !PT ;  /* 0x0000000154547812 */ /* 0x000fe400078e3cff */
[----:B------:R2:W1:Y:S01]  /*74c0*/  @P0 LDS.128 R16, [R78+0x10] ;  /* 0x000010004e100984 */ /* 0x0004620000000c00 */
[----:B------:R-:W-:Y:S01]  /*74d0*/  UPRMT UR4, UR54, 0x654, UR4 ;  /* 0x0000065436047896 */ /* 0x000fe20008000004 */
[----:B------:R-:W-:Y:S01]  /*74e0*/  @!PT LDS RZ, [RZ] ;  /* 0x00000000fffff984 */ /* 0x000fe20000000800 */
[----:B------:R-:W-:Y:S01]  /*74f0*/  @!PT LDS RZ, [RZ] ;  /* 0x00000000fffff984 */ /* 0x000fe20000000800 */
[----:B------:R-:W-:Y:S01]  /*7500*/  @!PT LDS RZ, [RZ] ;  /* 0x00000000fffff984 */ /* 0x000fe20000000800 */
[----:B------:R-:W-:Y:S01]  /*7510*/  @!PT LDS RZ, [RZ] ;  /* 0x00000000fffff984 */ /* 0x000fe20000000800 */
[----:B------:R5:W-:Y:S06]  /*7520*/  MEMBAR.ALL.CTA ;  /* 0x0000000000007992 */ /* 0x000bec0000008000 */
[----:B-----5:R-:W5:Y:S02]  /*7530*/  FENCE.VIEW.ASYNC.S ;  /* 0x00000000000073c6 */ /* 0x020f640000000000 */
[----:B-----5:R-:W-:Y:S03]  /*7540*/  SYNCS.ARRIVE.TRANS64.RED.A1T0 RZ, [UR4], RZ ;  /* 0x000000ffffff79a7 */ /* 0x020fe60008100404 */
.L_x_136:
[----:B------:R-:W-:Y:S05]  /*7550*/  BSYNC B1 ;  /* 0x0000000000017941 */ /* 0x000fea0003800000 */
.L_x_135:
[----:B-1----:R-:W-:Y:S04]  /*7560*/  SHF.R.U32.HI R0, RZ, 0x15, R2 ;  /* 0x00000015ff007819 */ /* 0x002fe80000011602 */
[----:B------:R-:W-:Y:S01]  /*7570*/  LOP3.LUT P0, RZ, R0, 0x3, R81, 0x48, !PT ;  /* 0x0000000300ff7812 */ /* 0x000fe20007804851 */
[----:B------:R-:W-:Y:S01]  /*7580*/  @!UPT UIADD3 URZ, UPT, UPT, URZ, URZ, URZ ;  /* 0x000000fffffff290 */ /* 0x000fe2000fffe0ff */
[----:B------:R-:W-:Y:S11]  /*7590*/  @P3 BRA `(.L_x_140) ;  /* 0x0000000000083947 */ /* 0x000ff60003800000 */
[----:B------:R-:W1:Y:S02]  /*75a0*/  SYNCS.PHASECHK.TRANS64.TRYWAIT P1, [R82+URZ+0x280], R4 ;  /* 0x00028004520075a7 */ /* 0x000e6400080211ff */
[----:B-1----:R-:W-:Y:S05]  /*75b0*/  @!P1 BRA `(.L_x_141) ;  /* 0x0000002000649947 */ /* 0x002fea0003800000 */
.L_x_140:
[----:B------:R-:W-:Y:S05]  /*75c0*/  @!P0 BRA `(.L_x_142) ;  /* 0x0000000000408947 */ /* 0x000fea0003800000 */
[----:B------:R-:W1:Y:S01]  /*75d0*/  LDCU.64 UR8, c[0x4][0x70] ;  /* 0x01000e00ff0877ac */ /* 0x000e620008000a00 */
[----:B------:R-:W-:Y:S01]  /*75e0*/  MOV R15, 0x0 ;  /* 0x00000000000f7802 */ /* 0x000fe20000000f00 */
[----:B------:R-:W-:Y:S02]  /*75f0*/  HFMA2 R12, -RZ, RZ, 0, 5.9604644775390625e-08 ;  /* 0x00000001ff0c7431 */ /* 0x000fe400000001ff */
[----:B------:R-:W-:Y:S02]  /*7600*/  IMAD.MOV.U32 R8, RZ, RZ, 0x192 ;  /* 0x00000192ff087424 */ /* 0x000fe400078e00ff */
[----:B------:R-:W-:Y:S01]  /*7610*/  IMAD.MOV.U32 R13, RZ, RZ, RZ ;  /* 0x000000ffff0d7224 */ /* 0x000fe200078e00ff */
[----:B------:R-:W5:Y:S01]  /*7620*/  LDCU.64 UR6, c[0x4][0x78] ;  /* 0x01000f00ff0677ac */ /* 0x000f620008000a00 */
[----:B------:R-:W2:Y:S01]  /*7630*/  LDC.64 R14, c[0x4][R15] ;  /* 0x010000000f0e7b82 */ /* 0x000ea20000000a00 */
[----:B------:R-:W3:Y:S01]  /*7640*/  LDCU.64 UR4, c[0x4][0x10] ;  /* 0x01000200ff0477ac */ /* 0x000ee20008000a00 */
[----:B-1----:R-:W-:Y:S01]  /*7650*/  MOV R5, UR9 ;  /* 0x0000000900057c02 */ /* 0x002fe20008000f00 */
[----:B------:R-:W-:Y:S01]  /*7660*/  IMAD.U32 R4, RZ, RZ, UR8 ;  /* 0x00000008ff047e24 */ /* 0x000fe2000f8e00ff */
[----:B-----5:R-:W-:Y:S01]  /*7670*/  MOV R7, UR7 ;  /* 0x0000000700077c02 */ /* 0x020fe20008000f00 */
[----:B------:R-:W-:Y:S01]  /*7680*/  IMAD.U32 R6, RZ, RZ, UR6 ;  /* 0x00000006ff067e24 */ /* 0x000fe2000f8e00ff */
[----:B---3--:R-:W-:Y:S01]  /*7690*/  MOV R11, UR5 ;  /* 0x00000005000b7c02 */ /* 0x008fe20008000f00 */
[----:B------:R-:W-:Y:S02]  /*76a0*/  IMAD.U32 R10, RZ, RZ, UR4 ;  /* 0x00000004ff0a7e24 */ /* 0x000fe4000f8e00ff */
[----:B------:R-:W-:Y:S07]  /*76b0*/  LEPC R20, `(.L_x_142) ;  /* 0x000000001014794e */ /* 0x000fee0000000000 */
[----:B--2-4-:R-:W-:Y:S05]  /*76c0*/  CALL.ABS.NOINC R14 ;  /* 0x000000000e007343 */ /* 0x014fea0003c00000 */
.L_x_142:
[----:B------:R-:W-:Y:S01]  /*76d0*/  LOP3.LUT P0, RZ, R69, 0x60, RZ, 0xc0, !PT ;  /* 0x0000006045ff7812 */ /* 0x000fe2000780c0ff */
[----:B------:R-:W-:Y:S05]  /*76e0*/  WARPSYNC.ALL ;  /* 0x0000000000007948 */ /* 0x000fea0003800000 */
[----:B------:R-:W-:Y:S01]  /*76f0*/  R2UR UR4, R2 ;  /* 0x00000000020472ca */ /* 0x000fe200000e0000 */
[----:B------:R-:W-:Y:S01]  /*7700*/  BSSY.RECONVERGENT B0, `(.L_x_143) ;  /* 0x000009d000007945 */ /* 0x000fe20003800200 */
[-C--:B---3--:R-:W-:Y:S02]  /*7710*/  F2FP.F16.E4M3.UNPACK_B R2, R24.reuse ;  /* 0x00000018ff02723e */ /* 0x088fe400020006ff */
[-C--:B------:R-:W-:Y:S02]  /*7720*/  F2FP.F16.E4M3.UNPACK_B R4, R25.reuse ;  /* 0x00000019ff04723e */ /* 0x080fe400020006ff */
[----:B------:R-:W-:Y:S01]  /*7730*/  F2FP.F16.E4M3.UNPACK_B R24, R24.H1 ;  /* 0x00000018ff18723e */ /* 0x000fe200030006ff */
[----:B------:R-:W-:Y:S01]  /*7740*/  HADD2.F32 R0, -RZ, R2.H0_H0 ;  /* 0x20000002ff007230 */ /* 0x000fe20000004100 */
[----:B------:R-:W-:Y:S01]  /*7750*/  F2FP.F16.E4M3.UNPACK_B R25, R25.H1 ;  /* 0x00000019ff19723e */ /* 0x000fe200030006ff */
[----:B------:R-:W-:Y:S01]  /*7760*/  HADD2.F32 R41, -RZ, R4.H0_H0 ;  /* 0x20000004ff297230 */ /* 0x000fe20000004100 */
[-C--:B------:R-:W-:Y:S01]  /*7770*/  F2FP.F16.E4M3.UNPACK_B R46, R26.reuse ;  /* 0x0000001aff2e723e */ /* 0x080fe200020006ff */
[--C-:B------:R-:W-:Y:S01]  /*7780*/  HADD2.F32 R3, -RZ, R24.reuse.H0_H0 ;  /* 0x20000018ff037230 */ /* 0x100fe20000004100 */
[----:B------:R-:W-:Y:S01]  /*7790*/  F2FP.F16.E4M3.UNPACK_B R48, R26.H1 ;  /* 0x0000001aff30723e */ /* 0x000fe200030006ff */
[----:B------:R-:W-:Y:S01]  /*77a0*/  HADD2.F32 R40, -RZ, R24.H1_H1 ;  /* 0x30000018ff287230 */ /* 0x000fe20000004100 */
[-C--:B------:R-:W-:Y:S01]  /*77b0*/  F2FP.F16.E4M3.UNPACK_B R50, R27.reuse ;  /* 0x0000001bff32723e */ /* 0x080fe200020006ff */
[----:B------:R-:W-:Y:S01]  /*77c0*/  HADD2.F32 R42, -RZ, R4.H1_H1 ;  /* 0x30000004ff2a7230 */ /* 0x000fe20000004100 */
[----:B------:R-:W-:Y:S01]  /*77d0*/  F2FP.F16.E4M3.UNPACK_B R52, R27.H1 ;  /* 0x0000001bff34723e */ /* 0x000fe200030006ff */
[--C-:B------:R-:W-:Y:S01]  /*77e0*/  HADD2.F32 R43, -RZ, R25.reuse.H0_H0 ;  /* 0x20000019ff2b7230 */ /* 0x100fe20000004100 */
[-C--:B------:R-:W-:Y:S01]  /*77f0*/  F2FP.F16.E4M3.UNPACK_B R54, R16.reuse ;  /* 0x00000010ff36723e */ /* 0x080fe200020006ff */
[----:B------:R-:W-:Y:S01]  /*7800*/  HADD2.F32 R44, -RZ, R25.H1_H1 ;  /* 0x30000019ff2c7230 */ /* 0x000fe20000004100 */
[----:B------:R-:W-:Y:S01]  /*7810*/  F2FP.F16.E4M3.UNPACK_B R56, R16.H1 ;  /* 0x00000010ff38723e */ /* 0x000fe200030006ff */
[----:B------:R-:W-:Y:S01]  /*7820*/  HADD2.F32 R2, -RZ, R2.H1_H1 ;  /* 0x30000002ff027230 */ /* 0x000fe20000004100 */
[-C--:B------:R-:W-:Y:S01]  /*7830*/  F2FP.F16.E4M3.UNPACK_B R58, R17.reuse ;  /* 0x00000011ff3a723e */ /* 0x080fe200020006ff */
[--C-:B------:R-:W-:Y:S01]  /*7840*/  HADD2.F32 R45, -RZ, R46.reuse.H0_H0 ;  /* 0x2000002eff2d7230 */ /* 0x100fe20000004100 */
        /* <DEDUP_REMOVED lines=10> */
[----:B------:R-:W1:Y:S01]  /*78f0*/  LDTM.x32 R4, tmem[UR4] ;  /* 0x00000004000479ee */ /* 0x000e6200082c0000 */
[----:B------:R-:W-:Y:S01]  /*7900*/  NOP ;  /* 0x0000000000007918 */ /* 0x000fe20000000000 */
[----:B------:R-:W-:Y:S01]  /*7910*/  IADD3 R82, PT, PT, R82, 0x2a0, RZ ;  /* 0x000002a052527810 */ /* 0x000fe20007ffe0ff */
[--C-:B------:R-:W-:Y:S01]  /*7920*/  HADD2.F32 R53, -RZ, R54.reuse.H0_H0 ;  /* 0x20000036ff357230 */ /* 0x100fe20000004100 */
[----:B------:R-:W-:Y:S01]  /*7930*/  IADD3 R36, PT, PT, R36, 0x1, RZ ;  /* 0x0000000124247810 */ /* 0x000fe20007ffe0ff */
[----:B------:R-:W-:Y:S01]  /*7940*/  HADD2.F32 R54, -RZ, R54.H1_H1 ;  /* 0x30000036ff367230 */ /* 0x000fe20000004100 */
[----:B------:R-:W-:Y:S01]  /*7950*/  LOP3.LUT R82, R82, 0xfefffff8, RZ, 0xc0, !PT ;  /* 0xfefffff852527812 */ /* 0x000fe200078ec0ff */
[--C-:B------:R-:W-:Y:S02]  /*7960*/  HADD2.F32 R57, -RZ, R58.reuse.H0_H0 ;  /* 0x2000003aff397230 */ /* 0x100fe40000004100 */
[----:B------:R-:W-:Y:S01]  /*7970*/  HADD2.F32 R58, -RZ, R58.H1_H1 ;  /* 0x3000003aff3a7230 */ /* 0x000fe20000004100 */
[----:B-1----:R1:W-:Y:S01]  /*7980*/  SYNCS.ARRIVE.TRANS64.RED.A1T0 RZ, [R82+URZ], RZ ;  /* 0x000000ff52ff79a7 */ /* 0x0023e200081004ff */
[--C-:B------:R-:W-:Y:S02]  /*7990*/  HADD2.F32 R61, -RZ, R62.reuse.H0_H0 ;  /* 0x2000003eff3d7230 */ /* 0x100fe40000004100 */
[----:B------:R-:W-:Y:S02]  /*79a0*/  HADD2.F32 R62, -RZ, R62.H1_H1 ;  /* 0x3000003eff3e7230 */ /* 0x000fe40000004100 */
[--C-:B------:R-:W-:Y:S02]  /*79b0*/  HADD2.F32 R65, -RZ, R66.reuse.H0_H0 ;  /* 0x20000042ff417230 */ /* 0x100fe40000004100 */
[----:B------:R-:W-:Y:S02]  /*79c0*/  HADD2.F32 R66, -RZ, R66.H1_H1 ;  /* 0x30000042ff427230 */ /* 0x000fe40000004100 */
[--C-:B------:R-:W-:Y:S02]  /*79d0*/  HADD2.F32 R51, -RZ, R52.reuse.H0_H0 ;  /* 0x20000034ff337230 */ /* 0x100fe40000004100 */
[----:B------:R-:W-:Y:S02]  /*79e0*/  HADD2.F32 R52, -RZ, R52.H1_H1 ;  /* 0x30000034ff347230 */ /* 0x000fe40000004100 */
[--C-:B------:R-:W-:Y:S02]  /*79f0*/  HADD2.F32 R55, -RZ, R56.reuse.H0_H0 ;  /* 0x20000038ff377230 */ /* 0x100fe40000004100 */
[C---:B----4-:R-:W-:Y:S01]  /*7a00*/  FMUL R4, R38.reuse, R4 ;  /* 0x0000000426047220 */ /* 0x050fe20000400000 */
[C---:B------:R-:W-:Y:S01]  /*7a10*/  FMUL R5, R38.reuse, R5 ;  /* 0x0000000526057220 */ /* 0x040fe20000400000 */
[C---:B------:R-:W-:Y:S01]  /*7a20*/  FMUL R8, R38.reuse, R8 ;  /* 0x0000000826087220 */ /* 0x040fe20000400000 */
[C---:B------:R-:W-:Y:S01]  /*7a30*/  FMUL R9, R38.reuse, R9 ;  /* 0x0000000926097220 */ /* 0x040fe20000400000 */
[C---:B------:R-:W-:Y:S01]  /*7a40*/  FFMA R4, R39.reuse, R0, R4 ;  /* 0x0000000027047223 */ /* 0x040fe20000000004 */
[C---:B------:R-:W-:Y:S01]  /*7a50*/  FFMA R5, R39.reuse, R2, R5 ;  /* 0x0000000227057223 */ /* 0x040fe20000000005 */
[C---:B------:R-:W-:Y:S01]  /*7a60*/  FMUL R12, R38.reuse, R12 ;  /* 0x0000000c260c7220 */ /* 0x040fe20000400000 */
        /* <DEDUP_REMOVED lines=15> */
[C---:B------:R-:W-:Y:S01]  /*7b60*/  FFMA R6, R39.reuse, R3, R6 ;  /* 0x0000000327067223 */ /* 0x040fe20000000006 */
[C---:B------:R-:W-:Y:S01]  /*7b70*/  FFMA R7, R39.reuse, R40, R7 ;  /* 0x0000002827077223 */ /* 0x040fe20000000007 */
[C---:B------:R-:W-:Y:S01]  /*7b80*/  FFMA R8, R39.reuse, R41, R8 ;  /* 0x0000002927087223 */ /* 0x040fe20000000008 */
[C---:B------:R-:W-:Y:S01]  /*7b90*/  FFMA R9, R39.reuse, R42, R9 ;  /* 0x0000002a27097223 */ /* 0x040fe20000000009 */
[C---:B------:R-:W-:Y:S01]  /*7ba0*/  FFMA R10, R39.reuse, R43, R10 ;  /* 0x0000002b270a7223 */ /* 0x040fe2000000000a */
[C---:B------:R-:W-:Y:S01]  /*7bb0*/  FFMA R11, R39.reuse, R44, R11 ;  /* 0x0000002c270b7223 */ /* 0x040fe2000000000b */
[C---:B------:R-:W-:Y:S01]  /*7bc0*/  FFMA R12, R39.reuse, R45, R12 ;  /* 0x0000002d270c7223 */ /* 0x040fe2000000000c */
[----:B------:R-:W-:Y:S01]  /*7bd0*/  FFMA R13, R39, R46, R13 ;  /* 0x0000002e270d7223 */ /* 0x000fe2000000000d */
[----:B------:R-:W-:Y:S01]  /*7be0*/  F2FP.SATFINITE.E4M3.F32.PACK_AB_MERGE_C R6, R7, R6, RZ ;  /* 0x000000060706723e */ /* 0x000fe200048070ff */
[C---:B------:R-:W-:Y:S01]  /*7bf0*/  FMUL R14, R38.reuse, R14 ;  /* 0x0000000e260e7220 */ /* 0x040fe20000400000 */
[----:B------:R-:W-:Y:S01]  /*7c00*/  F2FP.SATFINITE.E4M3.F32.PACK_AB_MERGE_C R10, R11, R10, RZ ;  /* 0x0000000a0b0a723e */ /* 0x000fe200048070ff */
[C---:B------:R-:W-:Y:S01]  /*7c10*/  FMUL R15, R38.reuse, R15 ;  /* 0x0000000f260f7220 */ /* 0x040fe20000400000 */
[----:B------:R-:W-:Y:S01]  /*7c20*/  F2FP.SATFINITE.E4M3.F32.PACK_AB_MERGE_C R4, R5, R4, R6 ;  /* 0x000000040504723e */ /* 0x000fe20004807006 */
[----:B------:R-:W-:Y:S01]  /*7c30*/  FFMA R14, R39, R47, R14 ;  /* 0x0000002f270e7223 */ /* 0x000fe2000000000e */
[----:B------:R-:W-:Y:S01]  /*7c40*/  F2FP.SATFINITE.E4M3.F32.PACK_AB_MERGE_C R5, R9, R8, R10 ;  /* 0x000000080905723e */ /* 0x000fe2000480700a */
[C---:B------:R-:W-:Y:S01]  /*7c50*/  FFMA R15, R39.reuse, R48, R15 ;  /* 0x00000030270f7223 */ /* 0x040fe2000000000f */
[C---:B------:R-:W-:Y:S01]  /*7c60*/  FFMA R16, R39.reuse, R49, R16 ;  /* 0x0000003127107223 */ /* 0x040fe20000000010 */
[C---:B------:R-:W-:Y:S01]  /*7c70*/  FFMA R17, R39.reuse, R50, R17 ;  /* 0x0000003227117223 */ /* 0x040fe20000000011 */
[C---:B------:R-:W-:Y:S01]  /*7c80*/  FMUL R18, R38.reuse, R18 ;  /* 0x0000001226127220 */ /* 0x040fe20000400000 */
[C---:B------:R-:W-:Y:S01]  /*7c90*/  FMUL R19, R38.reuse, R19 ;  /* 0x0000001326137220 */ /* 0x040fe20000400000 */
[----:B------:R-:W-:Y:S02]  /*7ca0*/  HADD2.F32 R56, -RZ, R56.H1_H1 ;  /* 0x30000038ff387230 */ /* 0x000fe40000004100 */
[C---:B------:R-:W-:Y:S01]  /*7cb0*/  FMUL R22, R38.reuse, R22 ;  /* 0x0000001626167220 */ /* 0x040fe20000400000 */
[C---:B------:R-:W-:Y:S01]  /*7cc0*/  FFMA R18, R39.reuse, R51, R18 ;  /* 0x0000003327127223 */ /* 0x040fe20000000012 */
[C---:B------:R-:W-:Y:S01]  /*7cd0*/  FFMA R19, R39.reuse, R52, R19 ;  /* 0x0000003427137223 */ /* 0x040fe20000000013 */
[C---:B------:R-:W-:Y:S01]  /*7ce0*/  FMUL R23, R38.reuse, R23 ;  /* 0x0000001726177220 */ /* 0x040fe20000400000 */
[C---:B------:R-:W-:Y:S01]  /*7cf0*/  FFMA R20, R39.reuse, R53, R20 ;  /* 0x0000003527147223 */ /* 0x040fe20000000014 */
[C---:B------:R-:W-:Y:S01]  /*7d00*/  FFMA R21, R39.reuse, R54, R21 ;  /* 0x0000003627157223 */ /* 0x040fe20000000015 */
[--C-:B------:R-:W-:Y:S02]  /*7d10*/  HADD2.F32 R59, -RZ, R60.reuse.H0_H0 ;  /* 0x2000003cff3b7230 */ /* 0x100fe40000004100 */
[C---:B------:R-:W-:Y:S01]  /*7d20*/  FFMA R22, R39.reuse, R55, R22 ;  /* 0x0000003727167223 */ /* 0x040fe20000000016 */
[----:B------:R-:W-:Y:S02]  /*7d30*/  HADD2.F32 R60, -RZ, R60.H1_H1 ;  /* 0x3000003cff3c7230 */ /* 0x000fe40000004100 */
[C---:B------:R-:W-:Y:S01]  /*7d40*/  FMUL R3, R38.reuse, R26 ;  /* 0x0000001a26037220 */ /* 0x040fe20000400000 */
        /* <DEDUP_REMOVED lines=16> */
[----:B------:R-:W-:Y:S01]  /*7e50*/  FFMA R31, R39, R64, R31 ;  /* 0x00000040271f7223 */ /* 0x000fe2000000001f */
[----:B------:R-:W-:Y:S01]  /*7e60*/  FMUL R35, R38, R35 ;  /* 0x0000002326237220 */ /* 0x000fe20000400000 */
[----:B------:R-:W-:Y:S01]  /*7e70*/  F2FP.SATFINITE.E4M3.F32.PACK_AB_MERGE_C R14, R15, R14, RZ ;  /* 0x0000000e0f0e723e */ /* 0x000fe200048070ff */
[----:B------:R-:W-:Y:S01]  /*7e80*/  FFMA R28, R39, R65, R28 ;  /* 0x00000041271c7223 */ /* 0x000fe2000000001c */
[----:B------:R-:W-:Y:S01]  /*7e90*/  F2FP.SATFINITE.E4M3.F32.PACK_AB_MERGE_C R7, R19, R18, RZ ;  /* 0x000000121307723e */ /* 0x000fe200048070ff */
[C---:B------:R-:W-:Y:S01]  /*7ea0*/  FFMA R29, R39.reuse, R66, R29 ;  /* 0x00000042271d7223 */ /* 0x040fe2000000001d */
[----:B------:R-:W-:Y:S01]  /*7eb0*/  FFMA R30, R39, R67, R30 ;  /* 0x00000043271e7223 */ /* 0x000fe2000000001e */
[----:B------:R-:W-:Y:S01]  /*7ec0*/  F2FP.SATFINITE.E4M3.F32.PACK_AB_MERGE_C R22, R23, R22, RZ ;  /* 0x000000161716723e */ /* 0x000fe200048070ff */
[----:B------:R-:W-:Y:S01]  /*7ed0*/  FFMA R35, R39, R68, R35 ;  /* 0x0000004427237223 */ /* 0x000fe20000000023 */
[----:B------:R-:W-:Y:S02]  /*7ee0*/  F2FP.SATFINITE.E4M3.F32.PACK_AB_MERGE_C R6, R13, R12, R14 ;  /* 0x0000000c0d06723e */ /* 0x000fe4000480700e */
[----:B------:R-:W-:Y:S02]  /*7ef0*/  F2FP.SATFINITE.E4M3.F32.PACK_AB_MERGE_C R7, R17, R16, R7 ;  /* 0x000000101107723e */ /* 0x000fe40004807007 */
[----:B------:R-:W-:Y:S02]  /*7f00*/  F2FP.SATFINITE.E4M3.F32.PACK_AB_MERGE_C R20, R21, R20, R22 ;  /* 0x000000141514723e */ /* 0x000fe40004807016 */
[----:B------:R-:W-:Y:S01]  /*7f10*/  F2FP.SATFINITE.E4M3.F32.PACK_AB_MERGE_C R3, R27, R3, RZ ;  /* 0x000000031b03723e */ /* 0x000fe200048070ff */
[----:B------:R1:W-:Y:S01]  /*7f20*/  STS.128 [R79+UR57+0x1400], R4 ;  /* 0x001400044f007988 */ /* 0x0003e20008000c39 */
[----:B------:R-:W-:Y:S02]  /*7f30*/  F2FP.SATFINITE.E4M3.F32.PACK_AB_MERGE_C R22, R31, R26, RZ ;  /* 0x0000001a1f16723e */ /* 0x000fe400048070ff */
[----:B------:R-:W-:Y:S02]  /*7f40*/  F2FP.SATFINITE.E4M3.F32.PACK_AB_MERGE_C R23, R35, R30, RZ ;  /* 0x0000001e2317723e */ /* 0x000fe400048070ff */
[----:B------:R-:W-:Y:S02]  /*7f50*/  F2FP.SATFINITE.E4M3.F32.PACK_AB_MERGE_C R21, R2, R0, R3 ;  /* 0x000000000215723e */ /* 0x000fe40004807003 */
[----:B------:R-:W-:Y:S02]  /*7f60*/  F2FP.SATFINITE.E4M3.F32.PACK_AB_MERGE_C R22, R25, R24, R22 ;  /* 0x000000181916723e */ /* 0x000fe40004807016 */
[----:B------:R-:W-:Y:S05]  /*7f70*/  F2FP.SATFINITE.E4M3.F32.PACK_AB_MERGE_C R23, R29, R28, R23 ;  /* 0x0000001c1d17723e */ /* 0x000fea0004807017 */
[----:B------:R1:W-:Y:S01]  /*7f80*/  STS.128 [R78+0x1010], R20 ;  /* 0x001010144e007388 */ /* 0x0003e20000000c00 */
[----:B------:R-:W-:Y:S01]  /*7f90*/  @!PT LDS RZ, [RZ] ;  /* 0x00000000fffff984 */ /* 0x000fe20000000800 */
[----:B------:R-:W-:Y:S01]  /*7fa0*/  @!PT LDS RZ, [RZ] ;  /* 0x00000000fffff984 */ /* 0x000fe20000000800 */
[----:B------:R-:W-:Y:S01]  /*7fb0*/  @!PT LDS RZ, [RZ] ;  /* 0x00000000fffff984 */ /* 0x000fe20000000800 */
[----:B------:R-:W-:Y:S01]  /*7fc0*/  @!PT LDS RZ, [RZ] ;  /* 0x00000000fffff984 */ /* 0x000fe20000000800 */
[----:B------:R3:W-:Y:S07]  /*7fd0*/  MEMBAR.ALL.CTA ;  /* 0x0000000000007992 */ /* 0x0007ee0000008000 */
[----:B---3--:R-:W3:Y:S02]  /*7fe0*/  FENCE.VIEW.ASYNC.S ;  /* 0x00000000000073c6 */ /* 0x008ee40000000000 */
[----:B---3--:R-:W-:Y:S06]  /*7ff0*/  BAR.SYNC.DEFER_BLOCKING 0x1, 0x80 ;  /* 0x0042000000007b1d */ /* 0x008fec0000010000 */
[----:B------:R-:W-:Y:S05]  /*8000*/  @P0 BRA `(.L_x_144) ;  /* 0x0000000000300947 */ /* 0x000fea0003800000 */
[----:B------:R-:W-:Y:S02]  /*8010*/  UIADD3 UR10, UPT, UPT, UR57, 0x1400, URZ ;  /* 0x00001400390a7890 */ /* 0x000fe4000fffe0ff */
[----:B------:R-:W-:Y:S02]  /*8020*/  UIADD3 UR8, UP0, UPT, UR62, 0x680, URZ ;  /* 0x000006803e087890 */ /* 0x000fe4000ff1e0ff */
[----:B------:R-:W-:Y:S02]  /*8030*/  USHF.L.U32 UR5, UR51, 0x6, URZ ;  /* 0x0000000633057899 */ /* 0x000fe400080006ff */
[----:B------:R-:W-:Y:S01]  /*8040*/  MOV R87, UR10 ;  /* 0x0000000a00577c02 */ /* 0x000fe20008000f00 */
[----:B------:R-:W-:Y:S02]  /*8050*/  USHF.L.U32 UR6, UR50, 0x6, URZ ;  /* 0x0000000632067899 */ /* 0x000fe400080006ff */
[----:B------:R-:W-:Y:S01]  /*8060*/  UIADD3.X UR9, UPT, UPT, URZ, UR63, URZ, UP0, !UPT ;  /* 0x0000003fff097290 */ /* 0x000fe200087fe4ff */
[----:B------:R-:W-:Y:S01]  /*8070*/  R2UR UR4, R87 ;  /* 0x00000000570472ca */ /* 0x000fe200000e0000 */
[----:B------:R-:W-:Y:S11]  /*8080*/  UMOV UR7, UR36 ;  /* 0x0000002400077c82 */ /* 0x000ff60008000000 */
[----:B------:R-:W-:Y:S01]  /*8090*/  @!UPT UIADD3 URZ, UPT, UPT, URZ, URZ, URZ ;  /* 0x000000fffffff290 */ /* 0x000fe2000fffe0ff */
[----:B------:R3:W-:Y:S01]  /*80a0*/  UTMASTG.3D [UR4], [UR8] ;  /* 0x00000004080073b5 */ /* 0x0007e20008010000 */
[----:B------:R0:W-:Y:S01]  /*80b0*/  UTMACMDFLUSH ;  /* 0x00000000000079b7 */ /* 0x0001e20000000000 */
[----:B---3--:R-:W-:Y:S04]  /*80c0*/  DEPBAR.LE SB0, 0x0 ;  /* 0x000080000000791a */ /* 0x008fe80000000000 */
.L_x_144:
[----:B------:R-:W-:Y:S05]  /*80d0*/  BSYNC.RECONVERGENT B0 ;  /* 0x0000000000007941 */ /* 0x000fea0003800200 */
.L_x_143:
[----:B------:R-:W-:Y:S01]  /*80e0*/  BAR.SYNC.DEFER_BLOCKING 0x1, 0x80 ;  /* 0x0042000000007b1d */ /* 0x000fe20000010000 */
[----:B------:R-:W-:Y:S01]  /*80f0*/  ISETP.NE.AND P0, PT, R83, 0x2, PT ;  /* 0x000000025300780c */ /* 0x000fe20003f05270 */
[----:B------:R-:W-:Y:S01]  /*8100*/  UISETP.NE.AND UP0, UPT, UR61, URZ, UPT ;  /* 0x000000ff3d00728c */ /* 0x000fe2000bf05270 */
[----:B------:R-:W-:Y:S01]  /*8110*/  ISETP.NE.AND P1, PT, R36, 0x4, PT ;  /* 0x000000042400780c */ /* 0x000fe20003f25270 */
[----:B------:R-:W-:Y:S01]  /*8120*/  UIADD3 UR51, UPT, UPT, UR42, UR48, URZ ;  /* 0x000000302a337290 */ /* 0x000fe2000fffe0ff */
[----:B------:R-:W-:Y:S01]  /*8130*/  SEL R2, RZ, 0x1, P0 ;  /* 0x00000001ff027807 */ /* 0x000fe20000000000 */
[----:B------:R-:W-:Y:S01]  /*8140*/  UIADD3 UR50, UPT, UPT, UR43, UR49, URZ ;  /* 0x000000312b327290 */ /* 0x000fe2000fffe0ff */
[----:B------:R-:W-:Y:S02]  /*8150*/  SEL R0, RZ, 0x1, P1 ;  /* 0x00000001ff007807 */ /* 0x000fe40000800000 */
[----:B------:R-:W-:Y:S02]  /*8160*/  LOP3.LUT R85, R85, R2, RZ, 0x3c, !PT ;  /* 0x0000000255557212 */ /* 0x000fe400078e3cff */
[----:B------:R-:W-:Y:S02]  /*8170*/  LOP3.LUT R86, R86, R0, RZ, 0x3c, !PT ;  /* 0x0000000056567212 */ /* 0x000fe400078e3cff */
[----:B------:R-:W-:Y:S02]  /*8180*/  SEL R83, R83, RZ, P0 ;  /* 0x000000ff53537207 */ /* 0x000fe40000000000 */
[----:B------:R-:W-:Y:S01]  /*8190*/  SEL R36, R36, RZ, P1 ;  /* 0x000000ff24247207 */ /* 0x000fe20000800000 */
[----:B------:R-:W-:Y:S01]  /*81a0*/  UMOV UR36, UR60 ;  /* 0x0000003c00247c82 */ /* 0x000fe20008000000 */
[----:B------:R-:W-:Y:S05]  /*81b0*/  BRA.U UP0, `(.L_x_145) ;  /* 0xffffffe500747547 */ /* 0x000fea000b83ffff */
[----:B------:R-:W-:Y:S05]  /*81c0*/  EXIT ;  /* 0x000000000000794d */ /* 0x000fea0003800000 */
.L_x_25:
[----:B--2---:R2:W3:Y:S02]  /*81d0*/  SYNCS.PHASECHK.TRANS64.TRYWAIT P0, [R0+URZ+0x2d0], R2 ;  /* 0x0002d002000075a7 */ /* 0x0044e400080011ff */
[----:B---3--:R-:W-:Y:S05]  /*81e0*/  @!P0 NANOSLEEP.SYNCS 0x989680 ;  /* 0x009896800000895d */ /* 0x008fea0003900000 */
[----:B------:R-:W3:Y:S02]  /*81f0*/  @!P0 SYNCS.PHASECHK.TRANS64 P0, [R0+URZ+0x2d0], R2 ;  /* 0x0002d002000085a7 */ /* 0x000ee400080010ff */
[----:B---3--:R-:W-:Y:S05]  /*8200*/  @!P0 BRA `(.L_x_25) ;  /* 0xfffffffc00f08947 */ /* 0x008fea000383ffff */
[----:B------:R-:W-:Y:S05]  /*8210*/  BRA `(.L_x_146) ;  /* 0xffffff9c00347947 */ /* 0x000fea000383ffff */
.L_x_28:
[----:B--2---:R-:W-:-:S07]  /*8220*/  MOV R0, UR33 ;  /* 0x0000002100007c02 */ /* 0x004fce0008000f00 */
.L_x_147:
[----:B--2---:R2:W3:Y:S02]  /*8230*/  SYNCS.PHASECHK.TRANS64.TRYWAIT P0, [R0+URZ+0x120], R3 ;  /* 0x00012003000075a7 */ /* 0x0044e400080011ff */
[----:B---3--:R-:W-:Y:S05]  /*8240*/  @!P0 NANOSLEEP.SYNCS 0x989680 ;  /* 0x009896800000895d */ /* 0x008fea0003900000 */
[----:B------:R-:W3:Y:S02]  /*8250*/  @!P0 SYNCS.PHASECHK.TRANS64 P0, [R0+URZ+0x120], R3 ;  /* 0x00012003000085a7 */ /* 0x000ee400080010ff */
[----:B---3--:R-:W-:Y:S05]  /*8260*/  @!P0 BRA `(.L_x_147) ;  /* 0xfffffffc00f08947 */ /* 0x008fea000383ffff */
[----:B------:R-:W-:Y:S05]  /*8270*/  BRA `(.L_x_27) ;  /* 0xffffff9c00847947 */ /* 0x000fea000383ffff */
.L_x_35:
[----:B-1----:R-:W-:-:S07]  /*8280*/  MOV R0, UR33 ;  /* 0x0000002100007c02 */ /* 0x002fce0008000f00 */
.L_x_148:
[----:B-1----:R1:W2:Y:S02]  /*8290*/  SYNCS.PHASECHK.TRANS64.TRYWAIT P0, [R0+URZ+0x120], R3 ;  /* 0x00012003000075a7 */ /* 0x0022a400080011ff */
[----:B--2---:R-:W-:Y:S05]  /*82a0*/  @!P0 NANOSLEEP.SYNCS 0x989680 ;  /* 0x009896800000895d */ /* 0x004fea0003900000 */
[----:B------:R-:W2:Y:S02]  /*82b0*/  @!P0 SYNCS.PHASECHK.TRANS64 P0, [R0+URZ+0x120], R3 ;  /* 0x00012003000085a7 */ /* 0x000ea400080010ff */
[----:B--2---:R-:W-:Y:S05]  /*82c0*/  @!P0 BRA `(.L_x_148) ;  /* 0xfffffffc00f08947 */ /* 0x004fea000383ffff */
[----:B------:R-:W-:Y:S05]  /*82d0*/  BRA `(.L_x_34) ;  /* 0xffffffa000487947 */ /* 0x000fea000383ffff */
.L_x_40:
[----:B-1----:R1:W2:Y:S02]  /*82e0*/  SYNCS.PHASECHK.TRANS64.TRYWAIT P0, [R3+URZ+0x260], R0 ;  /* 0x00026000030075a7 */ /* 0x0022a400080011ff */
[----:B--2---:R-:W-:Y:S05]  /*82f0*/  @!P0 NANOSLEEP.SYNCS 0x989680 ;  /* 0x009896800000895d */ /* 0x004fea0003900000 */
[----:B------:R-:W2:Y:S02]  /*8300*/  @!P0 SYNCS.PHASECHK.TRANS64 P0, [R3+URZ+0x260], R0 ;  /* 0x00026000030085a7 */ /* 0x000ea400080010ff */
[----:B--2---:R-:W-:Y:S05]  /*8310*/  @!P0 BRA `(.L_x_40) ;  /* 0xfffffffc00f08947 */ /* 0x004fea000383ffff */
[----:B------:R-:W-:Y:S05]  /*8320*/  BRA `(.L_x_149) ;  /* 0xffffffa000e47947 */ /* 0x000fea000383ffff */
.L_x_44:
[----:B------:R-:W-:-:S07]  /*8330*/  MOV R0, UR4 ;  /* 0x0000000400007c02 */ /* 0x000fce0008000f00 */
.L_x_150:
[----:B-1----:R1:W2:Y:S02]  /*8340*/  SYNCS.PHASECHK.TRANS64.TRYWAIT P0, [R0+URZ], R2 ;  /* 0x00000002000075a7 */ /* 0x0022a400080011ff */
[----:B--2---:R-:W-:Y:S05]  /*8350*/  @!P0 NANOSLEEP.SYNCS 0x989680 ;  /* 0x009896800000895d */ /* 0x004fea0003900000 */
[----:B------:R-:W2:Y:S02]  /*8360*/  @!P0 SYNCS.PHASECHK.TRANS64 P0, [R0+URZ], R2 ;  /* 0x00000002000085a7 */ /* 0x000ea400080010ff */
[----:B--2---:R-:W-:Y:S05]  /*8370*/  @!P0 BRA `(.L_x_150) ;  /* 0xfffffffc00f08947 */ /* 0x004fea000383ffff */
[----:B------:R-:W-:Y:S05]  /*8380*/  BRA `(.L_x_151) ;  /* 0xffffffa800687947 */ /* 0x000fea000383ffff */
.L_x_45:
[----:B------:R-:W-:-:S07]  /*8390*/  MOV R0, UR4 ;  /* 0x0000000400007c02 */ /* 0x000fce0008000f00 */
.L_x_152:
[----:B-1----:R1:W2:Y:S02]  /*83a0*/  SYNCS.PHASECHK.TRANS64.TRYWAIT P0, [R0+URZ], R3 ;  /* 0x00000003000075a7 */ /* 0x0022a400080011ff */
[----:B--2---:R-:W-:Y:S05]  /*83b0*/  @!P0 NANOSLEEP.SYNCS 0x989680 ;  /* 0x009896800000895d */ /* 0x004fea0003900000 */
[----:B------:R-:W2:Y:S02]  /*83c0*/  @!P0 SYNCS.PHASECHK.TRANS64 P0, [R0+URZ], R3 ;  /* 0x00000003000085a7 */ /* 0x000ea400080010ff */
[----:B--2---:R-:W-:Y:S05]  /*83d0*/  @!P0 BRA `(.L_x_152) ;  /* 0xfffffffc00f08947 */ /* 0x004fea000383ffff */
[----:B------:R-:W-:Y:S05]  /*83e0*/  BRA `(.L_x_153) ;  /* 0xffffffa800747947 */ /* 0x000fea000383ffff */
.L_x_46:
[----:B------:R-:W-:-:S07]  /*83f0*/  MOV R0, UR4 ;  /* 0x0000000400007c02 */ /* 0x000fce0008000f00 */
.L_x_154:
[----:B-1----:R1:W2:Y:S02]  /*8400*/  SYNCS.PHASECHK.TRANS64.TRYWAIT P0, [R0+URZ], R3 ;  /* 0x00000003000075a7 */ /* 0x0022a400080011ff */
[----:B--2---:R-:W-:Y:S05]  /*8410*/  @!P0 NANOSLEEP.SYNCS 0x989680 ;  /* 0x009896800000895d */ /* 0x004fea0003900000 */
[----:B------:R-:W2:Y:S02]  /*8420*/  @!P0 SYNCS.PHASECHK.TRANS64 P0, [R0+URZ], R3 ;  /* 0x00000003000085a7 */ /* 0x000ea400080010ff */
[----:B--2---:R-:W-:Y:S05]  /*8430*/  @!P0 BRA `(.L_x_154) ;  /* 0xfffffffc00f08947 */ /* 0x004fea000383ffff */
[----:B------:R-:W-:Y:S05]  /*8440*/  BRA `(.L_x_155) ;  /* 0xffffffa800807947 */ /* 0x000fea000383ffff */
.L_x_47:
[----:B------:R-:W-:-:S07]  /*8450*/  MOV R0, UR4 ;  /* 0x0000000400007c02 */ /* 0x000fce0008000f00 */
.L_x_156:
[----:B-1----:R1:W2:Y:S02]  /*8460*/  SYNCS.PHASECHK.TRANS64.TRYWAIT P0, [R0+URZ], R3 ;  /* 0x00000003000075a7 */ /* 0x0022a400080011ff */
[----:B--2---:R-:W-:Y:S05]  /*8470*/  @!P0 NANOSLEEP.SYNCS 0x989680 ;  /* 0x009896800000895d */ /* 0x004fea0003900000 */
[----:B------:R-:W2:Y:S02]  /*8480*/  @!P0 SYNCS.PHASECHK.TRANS64 P0, [R0+URZ], R3 ;  /* 0x00000003000085a7 */ /* 0x000ea400080010ff */
[----:B--2---:R-:W-:Y:S05]  /*8490*/  @!P0 BRA `(.L_x_156) ;  /* 0xfffffffc00f08947 */ /* 0x004fea000383ffff */
[----:B------:R-:W-:Y:S05]  /*84a0*/  BRA `(.L_x_157) ;  /* 0xffffffa8008c7947 */ /* 0x000fea000383ffff */
.L_x_48:
[----:B------:R-:W-:-:S07]  /*84b0*/  MOV R0, UR4 ;  /* 0x0000000400007c02 */ /* 0x000fce0008000f00 */
.L_x_158:
[----:B-1----:R1:W2:Y:S02]  /*84c0*/  SYNCS.PHASECHK.TRANS64.TRYWAIT P0, [R0+URZ], R3 ;  /* 0x00000003000075a7 */ /* 0x0022a400080011ff */
[----:B--2---:R-:W-:Y:S05]  /*84d0*/  @!P0 NANOSLEEP.SYNCS 0x989680 ;  /* 0x009896800000895d */ /* 0x004fea0003900000 */
[----:B------:R-:W2:Y:S02]  /*84e0*/  @!P0 SYNCS.PHASECHK.TRANS64 P0, [R0+URZ], R3 ;  /* 0x00000003000085a7 */ /* 0x000ea400080010ff */
[----:B--2---:R-:W-:Y:S05]  /*84f0*/  @!P0 BRA `(.L_x_158) ;  /* 0xfffffffc00f08947 */ /* 0x004fea000383ffff */
[----:B------:R-:W-:Y:S05]  /*8500*/  BRA `(.L_x_159) ;  /* 0xffffffa800987947 */ /* 0x000fea000383ffff */
.L_x_49:
[----:B------:R-:W-:-:S07]  /*8510*/  MOV R0, UR4 ;  /* 0x0000000400007c02 */ /* 0x000fce0008000f00 */
.L_x_160:
[----:B-1----:R1:W2:Y:S02]  /*8520*/  SYNCS.PHASECHK.TRANS64.TRYWAIT P0, [R0+URZ], R3 ;  /* 0x00000003000075a7 */ /* 0x0022a400080011ff */
[----:B--2---:R-:W-:Y:S05]  /*8530*/  @!P0 NANOSLEEP.SYNCS 0x989680 ;  /* 0x009896800000895d */ /* 0x004fea0003900000 */
[----:B------:R-:W2:Y:S02]  /*8540*/  @!P0 SYNCS.PHASECHK.TRANS64 P0, [R0+URZ], R3 ;  /* 0x00000003000085a7 */ /* 0x000ea400080010ff */
[----:B--2---:R-:W-:Y:S05]  /*8550*/  @!P0 BRA `(.L_x_160) ;  /* 0xfffffffc00f08947 */ /* 0x004fea000383ffff */
[----:B------:R-:W-:Y:S05]  /*8560*/  BRA `(.L_x_161) ;  /* 0xffffffa800a47947 */ /* 0x000fea000383ffff */
.L_x_50:
[----:B------:R-:W-:-:S07]  /*8570*/  MOV R0, UR4 ;  /* 0x0000000400007c02 */ /* 0x000fce0008000f00 */
.L_x_162:
[----:B-1----:R1:W2:Y:S02]  /*8580*/  SYNCS.PHASECHK.TRANS64.TRYWAIT P0, [R0+URZ], R3 ;  /* 0x00000003000075a7 */ /* 0x0022a400080011ff */
[----:B--2---:R-:W-:Y:S05]  /*8590*/  @!P0 NANOSLEEP.SYNCS 0x989680 ;  /* 0x009896800000895d */ /* 0x004fea0003900000 */
[----:B------:R-:W2:Y:S02]  /*85a0*/  @!P0 SYNCS.PHASECHK.TRANS64 P0, [R0+URZ], R3 ;  /* 0x00000003000085a7 */ /* 0x000ea400080010ff */
[----:B--2---:R-:W-:Y:S05]  /*85b0*/  @!P0 BRA `(.L_x_162) ;  /* 0xfffffffc00f08947 */ /* 0x004fea000383ffff */
[----:B------:R-:W-:Y:S05]  /*85c0*/  BRA `(.L_x_163) ;  /* 0xffffffa800b07947 */ /* 0x000fea000383ffff */
.L_x_51:
[----:B------:R-:W-:-:S07]  /*85d0*/  MOV R0, UR4 ;  /* 0x0000000400007c02 */ /* 0x000fce0008000f00 */
.L_x_164:
[----:B-1----:R1:W2:Y:S02]  /*85e0*/  SYNCS.PHASECHK.TRANS64.TRYWAIT P0, [R0+URZ], R3 ;  /* 0x00000003000075a7 */ /* 0x0022a400080011ff */
[----:B--2---:R-:W-:Y:S05]  /*85f0*/  @!P0 NANOSLEEP.SYNCS 0x989680 ;  /* 0x009896800000895d */ /* 0x004fea0003900000 */
[----:B------:R-:W2:Y:S02]  /*8600*/  @!P0 SYNCS.PHASECHK.TRANS64 P0, [R0+URZ], R3 ;  /* 0x00000003000085a7 */ /* 0x000ea400080010ff */
[----:B--2---:R-:W-:Y:S05]  /*8610*/  @!P0 BRA `(.L_x_164) ;  /* 0xfffffffc00f08947 */ /* 0x004fea000383ffff */
[----:B------:R-:W-:Y:S05]  /*8620*/  BRA `(.L_x_165) ;  /* 0xffffffa800bc7947 */ /* 0x000fea000383ffff */
.L_x_52:
[----:B------:R-:W-:-:S07]  /*8630*/  MOV R0, UR4 ;  /* 0x0000000400007c02 */ /* 0x000fce0008000f00 */
.L_x_166:
[----:B-1----:R1:W2:Y:S02]  /*8640*/  SYNCS.PHASECHK.TRANS64.TRYWAIT P0, [R0+URZ], R3 ;  /* 0x00000003000075a7 */ /* 0x0022a400080011ff */
[----:B--2---:R-:W-:Y:S05]  /*8650*/  @!P0 NANOSLEEP.SYNCS 0x989680 ;  /* 0x009896800000895d */ /* 0x004fea0003900000 */
[----:B------:R-:W2:Y:S02]  /*8660*/  @!P0 SYNCS.PHASECHK.TRANS64 P0, [R0+URZ], R3 ;  /* 0x00000003000085a7 */ /* 0x000ea400080010ff */
[----:B--2---:R-:W-:Y:S05]  /*8670*/  @!P0 BRA `(.L_x_166) ;  /* 0xfffffffc00f08947 */ /* 0x004fea000383ffff */
[----:B------:R-:W-:Y:S05]  /*8680*/  BRA `(.L_x_167) ;  /* 0xffffffa800c87947 */ /* 0x000fea000383ffff */
.L_x_53:
[----:B------:R-:W-:-:S07]  /*8690*/  MOV R0, UR4 ;  /* 0x0000000400007c02 */ /* 0x000fce0008000f00 */
.L_x_168:
[----:B-1----:R1:W2:Y:S02]  /*86a0*/  SYNCS.PHASECHK.TRANS64.TRYWAIT P0, [R0+URZ], R3 ;  /* 0x00000003000075a7 */ /* 0x0022a400080011ff */
[----:B--2---:R-:W-:Y:S05]  /*86b0*/  @!P0 NANOSLEEP.SYNCS 0x989680 ;  /* 0x009896800000895d */ /* 0x004fea0003900000 */
[----:B------:R-:W2:Y:S02]  /*86c0*/  @!P0 SYNCS.PHASECHK.TRANS64 P0, [R0+URZ], R3 ;  /* 0x00000003000085a7 */ /* 0x000ea400080010ff */
[----:B--2---:R-:W-:Y:S05]  /*86d0*/  @!P0 BRA `(.L_x_168) ;  /* 0xfffffffc00f08947 */ /* 0x004fea000383ffff */
[----:B------:R-:W-:Y:S05]  /*86e0*/  BRA `(.L_x_169) ;  /* 0xffffffa800d47947 */ /* 0x000fea000383ffff */
.L_x_54:
[----:B------:R-:W-:-:S07]  /*86f0*/  MOV R0, UR4 ;  /* 0x0000000400007c02 */ /* 0x000fce0008000f00 */
.L_x_170:
[----:B-1----:R1:W2:Y:S02]  /*8700*/  SYNCS.PHASECHK.TRANS64.TRYWAIT P0, [R0+URZ], R3 ;  /* 0x00000003000075a7 */ /* 0x0022a400080011ff */
[----:B--2---:R-:W-:Y:S05]  /*8710*/  @!P0 NANOSLEEP.SYNCS 0x989680 ;  /* 0x009896800000895d */ /* 0x004fea0003900000 */
[----:B------:R-:W2:Y:S02]  /*8720*/  @!P0 SYNCS.PHASECHK.TRANS64 P0, [R0+URZ], R3 ;  /* 0x00000003000085a7 */ /* 0x000ea400080010ff */
[----:B--2---:R-:W-:Y:S05]  /*8730*/  @!P0 BRA `(.L_x_170) ;  /* 0xfffffffc00f08947 */ /* 0x004fea000383ffff */
[----:B------:R-:W-:Y:S05]  /*8740*/  BRA `(.L_x_171) ;  /* 0xffffffa800e07947 */ /* 0x000fea000383ffff */
.L_x_55:
[----:B------:R-:W-:-:S07]  /*8750*/  MOV R0, UR4 ;  /* 0x0000000400007c02 */ /* 0x000fce0008000f00 */
.L_x_172:
[----:B-1----:R1:W2:Y:S02]  /*8760*/  SYNCS.PHASECHK.TRANS64.TRYWAIT P0, [R0+URZ], R3 ;  /* 0x00000003000075a7 */ /* 0x0022a400080011ff */
[----:B--2---:R-:W-:Y:S05]  /*8770*/  @!P0 NANOSLEEP.SYNCS 0x989680 ;  /* 0x009896800000895d */ /* 0x004fea0003900000 */
[----:B------:R-:W2:Y:S02]  /*8780*/  @!P0 SYNCS.PHASECHK.TRANS64 P0, [R0+URZ], R3 ;  /* 0x00000003000085a7 */ /* 0x000ea400080010ff */
[----:B--2---:R-:W-:Y:S05]  /*8790*/  @!P0 BRA `(.L_x_172) ;  /* 0xfffffffc00f08947 */ /* 0x004fea000383ffff */
[----:B------:R-:W-:Y:S05]  /*87a0*/  BRA `(.L_x_173) ;  /* 0xffffffa800ec7947 */ /* 0x000fea000383ffff */
.L_x_56:
[----:B------:R-:W-:-:S07]  /*87b0*/  MOV R0, UR4 ;  /* 0x0000000400007c02 */ /* 0x000fce0008000f00 */
.L_x_174:
[----:B-1----:R1:W2:Y:S02]  /*87c0*/  SYNCS.PHASECHK.TRANS64.TRYWAIT P0, [R0+URZ], R3 ;  /* 0x00000003000075a7 */ /* 0x0022a400080011ff */
[----:B--2---:R-:W-:Y:S05]  /*87d0*/  @!P0 NANOSLEEP.SYNCS 0x989680 ;  /* 0x009896800000895d */ /* 0x004fea0003900000 */
[----:B------:R-:W2:Y:S02]  /*87e0*/  @!P0 SYNCS.PHASECHK.TRANS64 P0, [R0+URZ], R3 ;  /* 0x00000003000085a7 */ /* 0x000ea400080010ff */
[----:B--2---:R-:W-:Y:S05]  /*87f0*/  @!P0 BRA `(.L_x_174) ;  /* 0xfffffffc00f08947 */ /* 0x004fea000383ffff */
[----:B------:R-:W-:Y:S05]  /*8800*/  BRA `(.L_x_175) ;  /* 0xffffffa800f87947 */ /* 0x000fea000383ffff */
.L_x_57:
[----:B------:R-:W-:-:S07]  /*8810*/  MOV R0, UR4 ;  /* 0x0000000400007c02 */ /* 0x000fce0008000f00 */
.L_x_176:
[----:B-1----:R1:W2:Y:S02]  /*8820*/  SYNCS.PHASECHK.TRANS64.TRYWAIT P0, [R0+URZ], R3 ;  /* 0x00000003000075a7 */ /* 0x0022a400080011ff */
[----:B--2---:R-:W-:Y:S05]  /*8830*/  @!P0 NANOSLEEP.SYNCS 0x989680 ;  /* 0x009896800000895d */ /* 0x004fea0003900000 */
[----:B------:R-:W2:Y:S02]  /*8840*/  @!P0 SYNCS.PHASECHK.TRANS64 P0, [R0+URZ], R3 ;  /* 0x00000003000085a7 */ /* 0x000ea400080010ff */
[----:B--2---:R-:W-:Y:S05]  /*8850*/  @!P0 BRA `(.L_x_176) ;  /* 0xfffffffc00f08947 */ /* 0x004fea000383ffff */
[----:B------:R-:W-:Y:S05]  /*8860*/  BRA `(.L_x_177) ;  /* 0xffffffac00047947 */ /* 0x000fea000383ffff */
.L_x_58:
[----:B------:R-:W-:-:S07]  /*8870*/  MOV R0, UR4 ;  /* 0x0000000400007c02 */ /* 0x000fce0008000f00 */
.L_x_178:
[----:B-1----:R1:W2:Y:S02]  /*8880*/  SYNCS.PHASECHK.TRANS64.TRYWAIT P0, [R0+URZ], R3 ;  /* 0x00000003000075a7 */ /* 0x0022a400080011ff */
[----:B--2---:R-:W-:Y:S05]  /*8890*/  @!P0 NANOSLEEP.SYNCS 0x989680 ;  /* 0x009896800000895d */ /* 0x004fea0003900000 */
[----:B------:R-:W2:Y:S02]  /*88a0*/  @!P0 SYNCS.PHASECHK.TRANS64 P0, [R0+URZ], R3 ;  /* 0x00000003000085a7 */ /* 0x000ea400080010ff */
[----:B--2---:R-:W-:Y:S05]  /*88b0*/  @!P0 BRA `(.L_x_178) ;  /* 0xfffffffc00f08947 */ /* 0x004fea000383ffff */
[----:B------:R-:W-:Y:S05]  /*88c0*/  BRA `(.L_x_179) ;  /* 0xffffffac00107947 */ /* 0x000fea000383ffff */
.L_x_59:
[----:B------:R-:W-:-:S07]  /*88d0*/  MOV R0, UR4 ;  /* 0x0000000400007c02 */ /* 0x000fce0008000f00 */
.L_x_180:
[----:B-1----:R1:W2:Y:S02]  /*88e0*/  SYNCS.PHASECHK.TRANS64.TRYWAIT P0, [R0+URZ], R3 ;  /* 0x00000003000075a7 */ /* 0x0022a400080011ff */
[----:B--2---:R-:W-:Y:S05]  /*88f0*/  @!P0 NANOSLEEP.SYNCS 0x989680 ;  /* 0x009896800000895d */ /* 0x004fea0003900000 */
[----:B------:R-:W2:Y:S02]  /*8900*/  @!P0 SYNCS.PHASECHK.TRANS64 P0, [R0+URZ], R3 ;  /* 0x00000003000085a7 */ /* 0x000ea400080010ff */
[----:B--2---:R-:W-:Y:S05]  /*8910*/  @!P0 BRA `(.L_x_180) ;  /* 0xfffffffc00f08947 */ /* 0x004fea000383ffff */
[----:B------:R-:W-:Y:S05]  /*8920*/  BRA `(.L_x_181) ;  /* 0xffffffac001c7947 */ /* 0x000fea000383ffff */
.L_x_60:
[----:B------:R-:W-:-:S07]  /*8930*/  MOV R0, UR4 ;  /* 0x0000000400007c02 */ /* 0x000fce0008000f00 */
.L_x_182:
[----:B-1----:R1:W2:Y:S02]  /*8940*/  SYNCS.PHASECHK.TRANS64.TRYWAIT P0, [R0+URZ], R3 ;  /* 0x00000003000075a7 */ /* 0x0022a400080011ff */
[----:B--2---:R-:W-:Y:S05]  /*8950*/  @!P0 NANOSLEEP.SYNCS 0x989680 ;  /* 0x009896800000895d */ /* 0x004fea0003900000 */
[----:B------:R-:W2:Y:S02]  /*8960*/  @!P0 SYNCS.PHASECHK.TRANS64 P0, [R0+URZ], R3 ;  /* 0x00000003000085a7 */ /* 0x000ea400080010ff */
[----:B--2---:R-:W-:Y:S05]  /*8970*/  @!P0 BRA `(.L_x_182) ;  /* 0xfffffffc00f08947 */ /* 0x004fea000383ffff */
[----:B------:R-:W-:Y:S05]  /*8980*/  BRA `(.L_x_183) ;  /* 0xffffffac00287947 */ /* 0x000fea000383ffff */
.L_x_61:
[----:B------:R-:W-:-:S07]  /*8990*/  MOV R0, UR4 ;  /* 0x0000000400007c02 */ /* 0x000fce0008000f00 */
.L_x_184:
[----:B-1----:R1:W2:Y:S02]  /*89a0*/  SYNCS.PHASECHK.TRANS64.TRYWAIT P0, [R0+URZ], R3 ;  /* 0x00000003000075a7 */ /* 0x0022a400080011ff */
[----:B--2---:R-:W-:Y:S05]  /*89b0*/  @!P0 NANOSLEEP.SYNCS 0x989680 ;  /* 0x009896800000895d */ /* 0x004fea0003900000 */
[----:B------:R-:W2:Y:S02]  /*89c0*/  @!P0 SYNCS.PHASECHK.TRANS64 P0, [R0+URZ], R3 ;  /* 0x00000003000085a7 */ /* 0x000ea400080010ff */
[----:B--2---:R-:W-:Y:S05]  /*89d0*/  @!P0 BRA `(.L_x_184) ;  /* 0xfffffffc00f08947 */ /* 0x004fea000383ffff */
[----:B------:R-:W-:Y:S05]  /*89e0*/  BRA `(.L_x_185) ;  /* 0xffffffac00347947 */ /* 0x000fea000383ffff */
.L_x_62:
[----:B------:R-:W-:-:S07]  /*89f0*/  MOV R0, UR4 ;  /* 0x0000000400007c02 */ /* 0x000fce0008000f00 */
.L_x_186:
[----:B-1----:R1:W2:Y:S02]  /*8a00*/  SYNCS.PHASECHK.TRANS64.TRYWAIT P0, [R0+URZ], R3 ;  /* 0x00000003000075a7 */ /* 0x0022a400080011ff */
[----:B--2---:R-:W-:Y:S05]  /*8a10*/  @!P0 NANOSLEEP.SYNCS 0x989680 ;  /* 0x009896800000895d */ /* 0x004fea0003900000 */
[----:B------:R-:W2:Y:S02]  /*8a20*/  @!P0 SYNCS.PHASECHK.TRANS64 P0, [R0+URZ], R3 ;  /* 0x00000003000085a7 */ /* 0x000ea400080010ff */
[----:B--2---:R-:W-:Y:S05]  /*8a30*/  @!P0 BRA `(.L_x_186) ;  /* 0xfffffffc00f08947 */ /* 0x004fea000383ffff */
[----:B------:R-:W-:Y:S05]  /*8a40*/  BRA `(.L_x_187) ;  /* 0xffffffac00407947 */ /* 0x000fea000383ffff */
.L_x_63:
[----:B------:R-:W-:-:S07]  /*8a50*/  MOV R0, UR4 ;  /* 0x0000000400007c02 */ /* 0x000fce0008000f00 */
.L_x_188:
[----:B-1----:R1:W2:Y:S02]  /*8a60*/  SYNCS.PHASECHK.TRANS64.TRYWAIT P0, [R0+URZ], R3 ;  /* 0x00000003000075a7 */ /* 0x0022a400080011ff */
[----:B--2---:R-:W-:Y:S05]  /*8a70*/  @!P0 NANOSLEEP.SYNCS 0x989680 ;  /* 0x009896800000895d */ /* 0x004fea0003900000 */
[----:B------:R-:W2:Y:S02]  /*8a80*/  @!P0 SYNCS.PHASECHK.TRANS64 P0, [R0+URZ], R3 ;  /* 0x00000003000085a7 */ /* 0x000ea400080010ff */
[----:B--2---:R-:W-:Y:S05]  /*8a90*/  @!P0 BRA `(.L_x_188) ;  /* 0xfffffffc00f08947 */ /* 0x004fea000383ffff */
[----:B------:R-:W-:Y:S05]  /*8aa0*/  BRA `(.L_x_189) ;  /* 0xffffffac004c7947 */ /* 0x000fea000383ffff */
.L_x_64:
[----:B------:R-:W-:-:S07]  /*8ab0*/  MOV R0, UR4 ;  /* 0x0000000400007c02 */ /* 0x000fce0008000f00 */
.L_x_190:
[----:B-1----:R1:W2:Y:S02]  /*8ac0*/  SYNCS.PHASECHK.TRANS64.TRYWAIT P0, [R0+URZ], R3 ;  /* 0x00000003000075a7 */ /* 0x0022a400080011ff */
[----:B--2---:R-:W-:Y:S05]  /*8ad0*/  @!P0 NANOSLEEP.SYNCS 0x989680 ;  /* 0x009896800000895d */ /* 0x004fea0003900000 */
[----:B------:R-:W2:Y:S02]  /*8ae0*/  @!P0 SYNCS.PHASECHK.TRANS64 P0, [R0+URZ], R3 ;  /* 0x00000003000085a7 */ /* 0x000ea400080010ff */
[----:B--2---:R-:W-:Y:S05]  /*8af0*/  @!P0 BRA `(.L_x_190) ;  /* 0xfffffffc00f08947 */ /* 0x004fea000383ffff */
[----:B------:R-:W-:Y:S05]  /*8b00*/  BRA `(.L_x_191) ;  /* 0xffffffac00587947 */ /* 0x000fea000383ffff */
.L_x_65:
[----:B------:R-:W-:-:S07]  /*8b10*/  MOV R0, UR4 ;  /* 0x0000000400007c02 */ /* 0x000fce0008000f00 */
.L_x_192:
[----:B-1----:R1:W2:Y:S02]  /*8b20*/  SYNCS.PHASECHK.TRANS64.TRYWAIT P0, [R0+URZ], R3 ;  /* 0x00000003000075a7 */ /* 0x0022a400080011ff */
[----:B--2---:R-:W-:Y:S05]  /*8b30*/  @!P0 NANOSLEEP.SYNCS 0x989680 ;  /* 0x009896800000895d */ /* 0x004fea0003900000 */
[----:B------:R-:W2:Y:S02]  /*8b40*/  @!P0 SYNCS.PHASECHK.TRANS64 P0, [R0+URZ], R3 ;  /* 0x00000003000085a7 */ /* 0x000ea400080010ff */
[----:B--2---:R-:W-:Y:S05]  /*8b50*/  @!P0 BRA `(.L_x_192) ;  /* 0xfffffffc00f08947 */ /* 0x004fea000383ffff */
[----:B------:R-:W-:Y:S05]  /*8b60*/  BRA `(.L_x_193) ;  /* 0xffffffac00647947 */ /* 0x000fea000383ffff */
.L_x_66:
[----:B------:R-:W-:-:S07]  /*8b70*/  MOV R0, UR4 ;  /* 0x0000000400007c02 */ /* 0x000fce0008000f00 */
.L_x_194:
[----:B-1----:R1:W2:Y:S02]  /*8b80*/  SYNCS.PHASECHK.TRANS64.TRYWAIT P0, [R0+URZ], R3 ;  /* 0x00000003000075a7 */ /* 0x0022a400080011ff */
[----:B--2---:R-:W-:Y:S05]  /*8b90*/  @!P0 NANOSLEEP.SYNCS 0x989680 ;  /* 0x009896800000895d */ /* 0x004fea0003900000 */
[----:B------:R-:W2:Y:S02]  /*8ba0*/  @!P0 SYNCS.PHASECHK.TRANS64 P0, [R0+URZ], R3 ;  /* 0x00000003000085a7 */ /* 0x000ea400080010ff */
[----:B--2---:R-:W-:Y:S05]  /*8bb0*/  @!P0 BRA `(.L_x_194) ;  /* 0xfffffffc00f08947 */ /* 0x004fea000383ffff */
[----:B------:R-:W-:Y:S05]  /*8bc0*/  BRA `(.L_x_195) ;  /* 0xffffffac00707947 */ /* 0x000fea000383ffff */
.L_x_67:
[----:B------:R-:W-:-:S07]  /*8bd0*/  MOV R0, UR4 ;  /* 0x0000000400007c02 */ /* 0x000fce0008000f00 */
.L_x_196:
[----:B-1----:R1:W2:Y:S02]  /*8be0*/  SYNCS.PHASECHK.TRANS64.TRYWAIT P0, [R0+URZ], R3 ;  /* 0x00000003000075a7 */ /* 0x0022a400080011ff */
[----:B--2---:R-:W-:Y:S05]  /*8bf0*/  @!P0 NANOSLEEP.SYNCS 0x989680 ;  /* 0x009896800000895d */ /* 0x004fea0003900000 */
[----:B------:R-:W2:Y:S02]  /*8c00*/  @!P0 SYNCS.PHASECHK.TRANS64 P0, [R0+URZ], R3 ;  /* 0x00000003000085a7 */ /* 0x000ea400080010ff */
[----:B--2---:R-:W-:Y:S05]  /*8c10*/  @!P0 BRA `(.L_x_196) ;  /* 0xfffffffc00f08947 */ /* 0x004fea000383ffff */
[----:B------:R-:W-:Y:S05]  /*8c20*/  BRA `(.L_x_197) ;  /* 0xffffffac007c7947 */ /* 0x000fea000383ffff */
.L_x_68:
[----:B------:R-:W-:-:S07]  /*8c30*/  MOV R0, UR4 ;  /* 0x0000000400007c02 */ /* 0x000fce0008000f00 */
.L_x_198:
[----:B-1----:R1:W2:Y:S02]  /*8c40*/  SYNCS.PHASECHK.TRANS64.TRYWAIT P0, [R0+URZ], R3 ;  /* 0x00000003000075a7 */ /* 0x0022a400080011ff */
[----:B--2---:R-:W-:Y:S05]  /*8c50*/  @!P0 NANOSLEEP.SYNCS 0x989680 ;  /* 0x009896800000895d */ /* 0x004fea0003900000 */
[----:B------:R-:W2:Y:S02]  /*8c60*/  @!P0 SYNCS.PHASECHK.TRANS64 P0, [R0+URZ], R3 ;  /* 0x00000003000085a7 */ /* 0x000ea400080010ff */
[----:B--2---:R-:W-:Y:S05]  /*8c70*/  @!P0 BRA `(.L_x_198) ;  /* 0xfffffffc00f08947 */ /* 0x004fea000383ffff */
[----:B------:R-:W-:Y:S05]  /*8c80*/  BRA `(.L_x_199) ;  /* 0xffffffac00887947 */ /* 0x000fea000383ffff */
.L_x_69:
[----:B------:R-:W-:-:S07]  /*8c90*/  MOV R0, UR4 ;  /* 0x0000000400007c02 */ /* 0x000fce0008000f00 */
.L_x_200:
[----:B-1----:R1:W2:Y:S02]  /*8ca0*/  SYNCS.PHASECHK.TRANS64.TRYWAIT P0, [R0+URZ], R3 ;  /* 0x00000003000075a7 */ /* 0x0022a400080011ff */
[----:B--2---:R-:W-:Y:S05]  /*8cb0*/  @!P0 NANOSLEEP.SYNCS 0x989680 ;  /* 0x009896800000895d */ /* 0x004fea0003900000 */
[----:B------:R-:W2:Y:S02]  /*8cc0*/  @!P0 SYNCS.PHASECHK.TRANS64 P0, [R0+URZ], R3 ;  /* 0x00000003000085a7 */ /* 0x000ea400080010ff */
[----:B--2---:R-:W-:Y:S05]  /*8cd0*/  @!P0 BRA `(.L_x_200) ;  /* 0xfffffffc00f08947 */ /* 0x004fea000383ffff */
[----:B------:R-:W-:Y:S05]  /*8ce0*/  BRA `(.L_x_201) ;  /* 0xffffffac00947947 */ /* 0x000fea000383ffff */
.L_x_70:
[----:B------:R-:W-:-:S07]  /*8cf0*/  MOV R0, UR4 ;  /* 0x0000000400007c02 */ /* 0x000fce0008000f00 */
.L_x_202:
[----:B-1----:R1:W2:Y:S02]  /*8d00*/  SYNCS.PHASECHK.TRANS64.TRYWAIT P0, [R0+URZ], R3 ;  /* 0x00000003000075a7 */ /* 0x0022a400080011ff */
[----:B--2---:R-:W-:Y:S05]  /*8d10*/  @!P0 NANOSLEEP.SYNCS 0x989680 ;  /* 0x009896800000895d */ /* 0x004fea0003900000 */
[----:B------:R-:W2:Y:S02]  /*8d20*/  @!P0 SYNCS.PHASECHK.TRANS64 P0, [R0+URZ], R3 ;  /* 0x00000003000085a7 */ /* 0x000ea400080010ff */
[----:B--2---:R-:W-:Y:S05]  /*8d30*/  @!P0 BRA `(.L_x_202) ;  /* 0xfffffffc00f08947 */ /* 0x004fea000383ffff */
[----:B------:R-:W-:Y:S05]  /*8d40*/  BRA `(.L_x_203) ;  /* 0xffffffac00a07947 */ /* 0x000fea000383ffff */
.L_x_71:
[----:B------:R-:W-:-:S07]  /*8d50*/  MOV R0, UR4 ;  /* 0x0000000400007c02 */ /* 0x000fce0008000f00 */
.L_x_204:
[----:B-1----:R1:W2:Y:S02]  /*8d60*/  SYNCS.PHASECHK.TRANS64.TRYWAIT P0, [R0+URZ], R3 ;  /* 0x00000003000075a7 */ /* 0x0022a400080011ff */
[----:B--2---:R-:W-:Y:S05]  /*8d70*/  @!P0 NANOSLEEP.SYNCS 0x989680 ;  /* 0x009896800000895d */ /* 0x004fea0003900000 */
[----:B------:R-:W2:Y:S02]  /*8d80*/  @!P0 SYNCS.PHASECHK.TRANS64 P0, [R0+URZ], R3 ;  /* 0x00000003000085a7 */ /* 0x000ea400080010ff */
[----:B--2---:R-:W-:Y:S05]  /*8d90*/  @!P0 BRA `(.L_x_204) ;  /* 0xfffffffc00f08947 */ /* 0x004fea000383ffff */
[----:B------:R-:W-:Y:S05]  /*8da0*/  BRA `(.L_x_205) ;  /* 0xffffffac00ac7947 */ /* 0x000fea000383ffff */
.L_x_72:
[----:B------:R-:W-:-:S07]  /*8db0*/  MOV R0, UR4 ;  /* 0x0000000400007c02 */ /* 0x000fce0008000f00 */
.L_x_206:
[----:B-1----:R1:W2:Y:S02]  /*8dc0*/  SYNCS.PHASECHK.TRANS64.TRYWAIT P0, [R0+URZ], R3 ;  /* 0x00000003000075a7 */ /* 0x0022a400080011ff */
[----:B--2---:R-:W-:Y:S05]  /*8dd0*/  @!P0 NANOSLEEP.SYNCS 0x989680 ;  /* 0x009896800000895d */ /* 0x004fea0003900000 */
[----:B------:R-:W2:Y:S02]  /*8de0*/  @!P0 SYNCS.PHASECHK.TRANS64 P0, [R0+URZ], R3 ;  /* 0x00000003000085a7 */ /* 0x000ea400080010ff */
[----:B--2---:R-:W-:Y:S05]  /*8df0*/  @!P0 BRA `(.L_x_206) ;  /* 0xfffffffc00f08947 */ /* 0x004fea000383ffff */
[----:B------:R-:W-:Y:S05]  /*8e00*/  BRA `(.L_x_207) ;  /* 0xffffffac00b87947 */ /* 0x000fea000383ffff */
.L_x_73:
[----:B------:R-:W-:-:S07]  /*8e10*/  MOV R0, UR4 ;  /* 0x0000000400007c02 */ /* 0x000fce0008000f00 */
.L_x_208:
[----:B-1----:R1:W2:Y:S02]  /*8e20*/  SYNCS.PHASECHK.TRANS64.TRYWAIT P0, [R0+URZ], R3 ;  /* 0x00000003000075a7 */ /* 0x0022a400080011ff */
[----:B--2---:R-:W-:Y:S05]  /*8e30*/  @!P0 NANOSLEEP.SYNCS 0x989680 ;  /* 0x009896800000895d */ /* 0x004fea0003900000 */
[----:B------:R-:W2:Y:S02]  /*8e40*/  @!P0 SYNCS.PHASECHK.TRANS64 P0, [R0+URZ], R3 ;  /* 0x00000003000085a7 */ /* 0x000ea400080010ff */
[----:B--2---:R-:W-:Y:S05]  /*8e50*/  @!P0 BRA `(.L_x_208) ;  /* 0xfffffffc00f08947 */ /* 0x004fea000383ffff */
[----:B------:R-:W-:Y:S05]  /*8e60*/  BRA `(.L_x_209) ;  /* 0xffffffac00c47947 */ /* 0x000fea000383ffff */
.L_x_74:
[----:B------:R-:W-:-:S07]  /*8e70*/  MOV R0, UR4 ;  /* 0x0000000400007c02 */ /* 0x000fce0008000f00 */
.L_x_210:
[----:B-1----:R1:W2:Y:S02]  /*8e80*/  SYNCS.PHASECHK.TRANS64.TRYWAIT P0, [R0+URZ], R3 ;  /* 0x00000003000075a7 */ /* 0x0022a400080011ff */
[----:B--2---:R-:W-:Y:S05]  /*8e90*/  @!P0 NANOSLEEP.SYNCS 0x989680 ;  /* 0x009896800000895d */ /* 0x004fea0003900000 */
[----:B------:R-:W2:Y:S02]  /*8ea0*/  @!P0 SYNCS.PHASECHK.TRANS64 P0, [R0+URZ], R3 ;  /* 0x00000003000085a7 */ /* 0x000ea400080010ff */
[----:B--2---:R-:W-:Y:S05]  /*8eb0*/  @!P0 BRA `(.L_x_210) ;  /* 0xfffffffc00f08947 */ /* 0x004fea000383ffff */
[----:B------:R-:W-:Y:S05]  /*8ec0*/  BRA `(.L_x_211) ;  /* 0xffffffac00d07947 */ /* 0x000fea000383ffff */
.L_x_75:
[----:B------:R-:W-:-:S07]  /*8ed0*/  MOV R0, UR4 ;  /* 0x0000000400007c02 */ /* 0x000fce0008000f00 */
.L_x_212:
[----:B-1----:R1:W2:Y:S02]  /*8ee0*/  SYNCS.PHASECHK.TRANS64.TRYWAIT P0, [R0+URZ], R3 ;  /* 0x00000003000075a7 */ /* 0x0022a400080011ff */
[----:B--2---:R-:W-:Y:S05]  /*8ef0*/  @!P0 NANOSLEEP.SYNCS 0x989680 ;  /* 0x009896800000895d */ /* 0x004fea0003900000 */
[----:B------:R-:W2:Y:S02]  /*8f00*/  @!P0 SYNCS.PHASECHK.TRANS64 P0, [R0+URZ], R3 ;  /* 0x00000003000085a7 */ /* 0x000ea400080010ff */
[----:B--2---:R-:W-:Y:S05]  /*8f10*/  @!P0 BRA `(.L_x_212) ;  /* 0xfffffffc00f08947 */ /* 0x004fea000383ffff */
[----:B------:R-:W-:Y:S05]  /*8f20*/  BRA `(.L_x_213) ;  /* 0xffffffac00dc7947 */ /* 0x000fea000383ffff */
.L_x_76:
[----:B------:R-:W-:-:S07]  /*8f30*/  MOV R0, UR4 ;  /* 0x0000000400007c02 */ /* 0x000fce0008000f00 */
.L_x_214:
[----:B-1----:R1:W2:Y:S02]  /*8f40*/  SYNCS.PHASECHK.TRANS64.TRYWAIT P0, [R0+URZ], R3 ;  /* 0x00000003000075a7 */ /* 0x0022a400080011ff */
[----:B--2---:R-:W-:Y:S05]  /*8f50*/  @!P0 NANOSLEEP.SYNCS 0x989680 ;  /* 0x009896800000895d */ /* 0x004fea0003900000 */
[----:B------:R-:W2:Y:S02]  /*8f60*/  @!P0 SYNCS.PHASECHK.TRANS64 P0, [R0+URZ], R3 ;  /* 0x00000003000085a7 */ /* 0x000ea400080010ff */
[----:B--2---:R-:W-:Y:S05]  /*8f70*/  @!P0 BRA `(.L_x_214) ;  /* 0xfffffffc00f08947 */ /* 0x004fea000383ffff */
[----:B------:R-:W-:Y:S05]  /*8f80*/  BRA `(.L_x_215) ;  /* 0xffffffac00e87947 */ /* 0x000fea000383ffff */
.L_x_77:
[----:B------:R-:W-:-:S07]  /*8f90*/  MOV R0, UR4 ;  /* 0x0000000400007c02 */ /* 0x000fce0008000f00 */
.L_x_216:
[----:B-1----:R1:W2:Y:S02]  /*8fa0*/  SYNCS.PHASECHK.TRANS64.TRYWAIT P0, [R0+URZ], R3 ;  /* 0x00000003000075a7 */ /* 0x0022a400080011ff */
[----:B--2---:R-:W-:Y:S05]  /*8fb0*/  @!P0 NANOSLEEP.SYNCS 0x989680 ;  /* 0x009896800000895d */ /* 0x004fea0003900000 */
[----:B------:R-:W2:Y:S02]  /*8fc0*/  @!P0 SYNCS.PHASECHK.TRANS64 P0, [R0+URZ], R3 ;  /* 0x00000003000085a7 */ /* 0x000ea400080010ff */
[----:B--2---:R-:W-:Y:S05]  /*8fd0*/  @!P0 BRA `(.L_x_216) ;  /* 0xfffffffc00f08947 */ /* 0x004fea000383ffff */
[----:B------:R-:W-:Y:S05]  /*8fe0*/  BRA `(.L_x_217) ;  /* 0xffffffac00f47947 */ /* 0x000fea000383ffff */
.L_x_78:
[----:B------:R-:W-:-:S07]  /*8ff0*/  MOV R0, UR4 ;  /* 0x0000000400007c02 */ /* 0x000fce0008000f00 */
.L_x_218:
[----:B-1----:R1:W2:Y:S02]  /*9000*/  SYNCS.PHASECHK.TRANS64.TRYWAIT P0, [R0+URZ], R3 ;  /* 0x00000003000075a7 */ /* 0x0022a400080011ff */
[----:B--2---:R-:W-:Y:S05]  /*9010*/  @!P0 NANOSLEEP.SYNCS 0x989680 ;  /* 0x009896800000895d */ /* 0x004fea0003900000 */
[----:B------:R-:W2:Y:S02]  /*9020*/  @!P0 SYNCS.PHASECHK.TRANS64 P0, [R0+URZ], R3 ;  /* 0x00000003000085a7 */ /* 0x000ea400080010ff */
[----:B--2---:R-:W-:Y:S05]  /*9030*/  @!P0 BRA `(.L_x_218) ;  /* 0xfffffffc00f08947 */ /* 0x004fea000383ffff */
[----:B------:R-:W-:Y:S05]  /*9040*/  BRA `(.L_x_219) ;  /* 0xffffffb000007947 */ /* 0x000fea000383ffff */
.L_x_81:
[----:B--2---:R2:W3:Y:S02]  /*9050*/  SYNCS.PHASECHK.TRANS64.TRYWAIT P0, [R2+URZ+0x2c0], R4 ;  /* 0x0002c004020075a7 */ /* 0x0044e400080011ff */
[----:B---3--:R-:W-:Y:S05]  /*9060*/  @!P0 NANOSLEEP.SYNCS 0x989680 ;  /* 0x009896800000895d */ /* 0x008fea0003900000 */
[----:B------:R-:W3:Y:S02]  /*9070*/  @!P0 SYNCS.PHASECHK.TRANS64 P0, [R2+URZ+0x2c0], R4 ;  /* 0x0002c004020085a7 */ /* 0x000ee400080010ff */
[----:B---3--:R-:W-:Y:S05]  /*9080*/  @!P0 BRA `(.L_x_81) ;  /* 0xfffffffc00f08947 */ /* 0x008fea000383ffff */
[----:B------:R-:W-:Y:S05]  /*9090*/  BRA `(.L_x_220) ;  /* 0xffffffb0005c7947 */ /* 0x000fea000383ffff */
.L_x_82:
[----:B------:R-:W-:-:S07]  /*90a0*/  MOV R2, UR5 ;  /* 0x0000000500027c02 */ /* 0x000fce0008000f00 */
.L_x_221:
[----:B--2---:R2:W3:Y:S02]  /*90b0*/  SYNCS.PHASECHK.TRANS64.TRYWAIT P0, [R2+URZ+0x270], R5 ;  /* 0x00027005020075a7 */ /* 0x0044e400080011ff */
[----:B---3--:R-:W-:Y:S05]  /*90c0*/  @!P0 NANOSLEEP.SYNCS 0x989680 ;  /* 0x009896800000895d */ /* 0x008fea0003900000 */
[----:B------:R-:W3:Y:S02]  /*90d0*/  @!P0 SYNCS.PHASECHK.TRANS64 P0, [R2+URZ+0x270], R5 ;  /* 0x00027005020085a7 */ /* 0x000ee400080010ff */
[----:B---3--:R-:W-:Y:S05]  /*90e0*/  @!P0 BRA `(.L_x_221) ;  /* 0xfffffffc00f08947 */ /* 0x008fea000383ffff */
[----:B------:R-:W-:Y:S05]  /*90f0*/  BRA `(.L_x_222) ;  /* 0xffffffb0006c7947 */ /* 0x000fea000383ffff */
.L_x_83:
[----:B--2---:R2:W3:Y:S02]  /*9100*/  SYNCS.PHASECHK.TRANS64.TRYWAIT P1, [R2+URZ+0x260], R4 ;  /* 0x00026004020075a7 */ /* 0x0044e400080211ff */
[----:B---3--:R-:W-:Y:S05]  /*9110*/  @!P1 NANOSLEEP.SYNCS 0x989680 ;  /* 0x009896800000995d */ /* 0x008fea0003900000 */
[----:B------:R-:W3:Y:S02]  /*9120*/  @!P1 SYNCS.PHASECHK.TRANS64 P1, [R2+URZ+0x260], R4 ;  /* 0x00026004020095a7 */ /* 0x000ee400080210ff */
[----:B---3--:R-:W-:Y:S05]  /*9130*/  @!P1 BRA `(.L_x_83) ;  /* 0xfffffffc00f09947 */ /* 0x008fea000383ffff */
[----:B------:R-:W-:Y:S05]  /*9140*/  BRA `(.L_x_223) ;  /* 0xffffffb0009c7947 */ /* 0x000fea000383ffff */
.L_x_86:
[----:B------:R-:W-:-:S07]  /*9150*/  MOV R0, UR5 ;  /* 0x0000000500007c02 */ /* 0x000fce0008000f00 */
.L_x_224:
[----:B--2---:R2:W3:Y:S02]  /*9160*/  SYNCS.PHASECHK.TRANS64.TRYWAIT P0, [R0+URZ+0x270], R2 ;  /* 0x00027002000075a7 */ /* 0x0044e400080011ff */
[----:B---3--:R-:W-:Y:S05]  /*9170*/  @!P0 NANOSLEEP.SYNCS 0x989680 ;  /* 0x009896800000895d */ /* 0x008fea0003900000 */
[----:B------:R-:W3:Y:S02]  /*9180*/  @!P0 SYNCS.PHASECHK.TRANS64 P0, [R0+URZ+0x270], R2 ;  /* 0x00027002000085a7 */ /* 0x000ee400080010ff */
[----:B---3--:R-:W-:Y:S05]  /*9190*/  @!P0 BRA `(.L_x_224) ;  /* 0xfffffffc00f08947 */ /* 0x008fea000383ffff */
[----:B------:R-:W-:Y:S05]  /*91a0*/  BRA `(.L_x_85) ;  /* 0xffffffb000f07947 */ /* 0x000fea000383ffff */
.L_x_95:
[----:B--2---:R-:W-:-:S04]  /*91b0*/  MOV R5, UR4 ;  /* 0x0000000400057c02 */ /* 0x004fc80008000f00 */
[----:B------:R2:W3:Y:S03]  /*91c0*/  SYNCS.PHASECHK.TRANS64.TRYWAIT P0, [R5+URZ+0x8], R6 ;  /* 0x00000806050075a7 */ /* 0x0004e600080011ff */
[----:B---3--:R-:W-:Y:S05]  /*91d0*/  @!P0 NANOSLEEP.SYNCS 0x989680 ;  /* 0x009896800000895d */ /* 0x008fea0003900000 */
[----:B------:R-:W3:Y:S02]  /*91e0*/  @!P0 SYNCS.PHASECHK.TRANS64 P0, [R5+URZ+0x8], R6 ;  /* 0x00000806050085a7 */ /* 0x000ee400080010ff */
[----:B---3--:R-:W-:Y:S05]  /*91f0*/  @!P0 BRA `(.L_x_95) ;  /* 0xfffffffc00ec8947 */ /* 0x008fea000383ffff */
[----:B------:R-:W-:Y:S05]  /*9200*/  BRA `(.L_x_94) ;  /* 0xffffffb400a47947 */ /* 0x000fea000383ffff */
.L_x_97:
[----:B------:R-:W-:Y:S01]  /*9210*/  BSSY B0, `(.L_x_225) ;  /* 0x0000006000007945 */ /* 0x000fe20003800000 */
[----:B------:R-:W-:-:S07]  /*9220*/  MOV R15, 0xffffffff ;  /* 0xffffffff000f7802 */ /* 0x000fce0000000f00 */
[----:B-12--5:R-:W-:Y:S05]  /*9230*/  WARPSYNC.COLLECTIVE R15, `(.L_x_226) ;  /* 0x000000000f0c7348 */ /* 0x026fea0003c00000 */
[----:B------:R-:W-:Y:S02]  /*9240*/  ELECT P6, UR79, PT ;  /* 0x00000000004f782f */ /* 0x000fe400038c0000 */
[----:B------:R-:W-:Y:S01]  /*9250*/  MOV R14, UR79 ;  /* 0x0000004f000e7c02 */ /* 0x000fe20008000f00 */
[----:B-12--5:R-:W-:Y:S10]  /*9260*/  ENDCOLLECTIVE ;  /* 0x000000000000791b */ /* 0x026ff40003800000 */
.L_x_226:
[----:B------:R-:W-:Y:S05]  /*9270*/  BSYNC B0 ;  /* 0x0000000000007941 */ /* 0x000fea0003800000 */
.L_x_225:
[----:B------:R-:W-:Y:S01]  /*9280*/  PLOP3.LUT P0, PT, P6, PT, PT, 0x80, 0x8 ;  /* 0x000000000008781c */ /* 0x000fe2000370f070 */
[----:B------:R-:W-:-:S12]  /*9290*/  BRA `(.L_x_227) ;  /* 0xffffffb400d07947 */ /* 0x000fd8000383ffff */
.L_x_99:
[----:B--2---:R-:W-:-:S04]  /*92a0*/  MOV R0, UR4 ;  /* 0x0000000400007c02 */ /* 0x004fc80008000f00 */
[----:B------:R2:W3:Y:S03]  /*92b0*/  SYNCS.PHASECHK.TRANS64.TRYWAIT P0, [R0+URZ+0x8], R4 ;  /* 0x00000804000075a7 */ /* 0x0004e600080011ff */
[----:B---3--:R-:W-:Y:S05]  /*92c0*/  @!P0 NANOSLEEP.SYNCS 0x989680 ;  /* 0x009896800000895d */ /* 0x008fea0003900000 */
[----:B------:R-:W3:Y:S02]  /*92d0*/  @!P0 SYNCS.PHASECHK.TRANS64 P0, [R0+URZ+0x8], R4 ;  /* 0x00000804000085a7 */ /* 0x000ee400080010ff */
[----:B---3--:R-:W-:Y:S05]  /*92e0*/  @!P0 BRA `(.L_x_99) ;  /* 0xfffffffc00ec8947 */ /* 0x008fea000383ffff */
[----:B------:R-:W-:Y:S05]  /*92f0*/  BRA `(.L_x_98) ;  /* 0xffffffb400d47947 */ /* 0x000fea000383ffff */
.L_x_100:
[----:B--2---:R2:W3:Y:S02]  /*9300*/  SYNCS.PHASECHK.TRANS64.TRYWAIT P0, [R0+URZ+0x260], R4 ;  /* 0x00026004000075a7 */ /* 0x0044e400080011ff */
[----:B---3--:R-:W-:Y:S05]  /*9310*/  @!P0 NANOSLEEP.SYNCS 0x989680 ;  /* 0x009896800000895d */ /* 0x008fea0003900000 */
[----:B------:R-:W3:Y:S02]  /*9320*/  @!P0 SYNCS.PHASECHK.TRANS64 P0, [R0+URZ+0x260], R4 ;  /* 0x00026004000085a7 */ /* 0x000ee400080010ff */
[----:B---3--:R-:W-:Y:S05]  /*9330*/  @!P0 BRA `(.L_x_100) ;  /* 0xfffffffc00f08947 */ /* 0x008fea000383ffff */
[----:B------:R-:W-:Y:S05]  /*9340*/  BRA `(.L_x_228) ;  /* 0xffffffb800b07947 */ /* 0x000fea000383ffff */
.L_x_102:
[----:B------:R-:W-:-:S07]  /*9350*/  MOV R0, UR8 ;  /* 0x0000000800007c02 */ /* 0x000fce0008000f00 */
.L_x_229:
[----:B--2---:R2:W3:Y:S02]  /*9360*/  SYNCS.PHASECHK.TRANS64.TRYWAIT P0, [R0+URZ+0x2a0], R4 ;  /* 0x0002a004000075a7 */ /* 0x0044e400080011ff */
[----:B---3--:R-:W-:Y:S05]  /*9370*/  @!P0 NANOSLEEP.SYNCS 0x989680 ;  /* 0x009896800000895d */ /* 0x008fea0003900000 */
[----:B------:R-:W3:Y:S02]  /*9380*/  @!P0 SYNCS.PHASECHK.TRANS64 P0, [R0+URZ+0x2a0], R4 ;  /* 0x0002a004000085a7 */ /* 0x000ee400080010ff */
[----:B---3--:R-:W-:Y:S05]  /*9390*/  @!P0 BRA `(.L_x_229) ;  /* 0xfffffffc00f08947 */ /* 0x008fea000383ffff */
[----:B------:R-:W-:Y:S05]  /*93a0*/  BRA `(.L_x_230) ;  /* 0xffffffb800fc7947 */ /* 0x000fea000383ffff */
.L_x_105:
[----:B------:R-:W-:Y:S07]  /*93b0*/  MOV R0, UR7 ;  /* 0x0000000700007c02 */ /* 0x000fee0008000f00 */
.L_x_231:
[----:B--2---:R2:W3:Y:S02]  /*93c0*/  SYNCS.PHASECHK.TRANS64.TRYWAIT P0, [R0+URZ], R4 ;  /* 0x00000004000075a7 */ /* 0x0044e400080011ff */
[----:B---3--:R-:W-:Y:S05]  /*93d0*/  @!P0 NANOSLEEP.SYNCS 0x989680 ;  /* 0x009896800000895d */ /* 0x008fea0003900000 */
[----:B------:R-:W3:Y:S02]  /*93e0*/  @!P0 SYNCS.PHASECHK.TRANS64 P0, [R0+URZ], R4 ;  /* 0x00000004000085a7 */ /* 0x000ee400080010ff */
[----:B---3--:R-:W-:Y:S05]  /*93f0*/  @!P0 BRA `(.L_x_231) ;  /* 0xfffffffc00f08947 */ /* 0x008fea000383ffff */
[----:B------:R-:W-:Y:S05]  /*9400*/  BRA `(.L_x_104) ;  /* 0xffffffbc00107947 */ /* 0x000fea000383ffff */
.L_x_109:
[----:B--2---:R-:W-:-:S07]  /*9410*/  MOV R0, UR7 ;  /* 0x0000000700007c02 */ /* 0x004fce0008000f00 */
.L_x_232:
[----:B--2---:R2:W3:Y:S02]  /*9420*/  SYNCS.PHASECHK.TRANS64.TRYWAIT P0, [R0+URZ], R2 ;  /* 0x00000002000075a7 */ /* 0x0044e400080011ff */
[----:B---3--:R-:W-:Y:S05]  /*9430*/  @!P0 NANOSLEEP.SYNCS 0x989680 ;  /* 0x009896800000895d */ /* 0x008fea0003900000 */
[----:B------:R-:W3:Y:S02]  /*9440*/  @!P0 SYNCS.PHASECHK.TRANS64 P0, [R0+URZ], R2 ;  /* 0x00000002000085a7 */ /* 0x000ee400080010ff */
[----:B---3--:R-:W-:Y:S05]  /*9450*/  @!P0 BRA `(.L_x_232) ;  /* 0xfffffffc00f08947 */ /* 0x008fea000383ffff */
[----:B------:R-:W-:Y:S05]  /*9460*/  BRA `(.L_x_233) ;  /* 0xffffffbc00dc7947 */ /* 0x000fea000383ffff */
.L_x_110:
[----:B------:R-:W-:-:S07]  /*9470*/  MOV R0, UR7 ;  /* 0x0000000700007c02 */ /* 0x000fce0008000f00 */
.L_x_234:
[----:B-1----:R1:W2:Y:S02]  /*9480*/  SYNCS.PHASECHK.TRANS64.TRYWAIT P0, [R0+URZ], R3 ;  /* 0x00000003000075a7 */ /* 0x0022a400080011ff */
[----:B--2---:R-:W-:Y:S05]  /*9490*/  @!P0 NANOSLEEP.SYNCS 0x989680 ;  /* 0x009896800000895d */ /* 0x004fea0003900000 */
[----:B------:R-:W2:Y:S02]  /*94a0*/  @!P0 SYNCS.PHASECHK.TRANS64 P0, [R0+URZ], R3 ;  /* 0x00000003000085a7 */ /* 0x000ea400080010ff */
[----:B--2---:R-:W-:Y:S05]  /*94b0*/  @!P0 BRA `(.L_x_234) ;  /* 0xfffffffc00f08947 */ /* 0x004fea000383ffff */
[----:B------:R-:W-:Y:S05]  /*94c0*/  BRA `(.L_x_235) ;  /* 0xffffffbc00e87947 */ /* 0x000fea000383ffff */
.L_x_111:
[----:B------:R-:W-:-:S07]  /*94d0*/  MOV R0, UR7 ;  /* 0x0000000700007c02 */ /* 0x000fce0008000f00 */
.L_x_236:
[----:B-1----:R1:W2:Y:S02]  /*94e0*/  SYNCS.PHASECHK.TRANS64.TRYWAIT P0, [R0+URZ], R3 ;  /* 0x00000003000075a7 */ /* 0x0022a400080011ff */
[----:B--2---:R-:W-:Y:S05]  /*94f0*/  @!P0 NANOSLEEP.SYNCS 0x989680 ;  /* 0x009896800000895d */ /* 0x004fea0003900000 */
[----:B------:R-:W2:Y:S02]  /*9500*/  @!P0 SYNCS.PHASECHK.TRANS64 P0, [R0+URZ], R3 ;  /* 0x00000003000085a7 */ /* 0x000ea400080010ff */
[----:B--2---:R-:W-:Y:S05]  /*9510*/  @!P0 BRA `(.L_x_236) ;  /* 0xfffffffc00f08947 */ /* 0x004fea000383ffff */
[----:B------:R-:W-:Y:S05]  /*9520*/  BRA `(.L_x_237) ;  /* 0xffffffbc00f47947 */ /* 0x000fea000383ffff */
.L_x_114:
[----:B------:R-:W-:-:S07]  /*9530*/  MOV R0, UR6 ;  /* 0x0000000600007c02 */ /* 0x000fce0008000f00 */
.L_x_238:
[----:B-1----:R1:W2:Y:S02]  /*9540*/  SYNCS.PHASECHK.TRANS64.TRYWAIT P1, [R0+URZ+0x2e0], R2 ;  /* 0x0002e002000075a7 */ /* 0x0022a400080211ff */
[----:B--2---:R-:W-:Y:S05]  /*9550*/  @!P1 NANOSLEEP.SYNCS 0x989680 ;  /* 0x009896800000995d */ /* 0x004fea0003900000 */
[----:B------:R-:W2:Y:S02]  /*9560*/  @!P1 SYNCS.PHASECHK.TRANS64 P1, [R0+URZ+0x2e0], R2 ;  /* 0x0002e002000095a7 */ /* 0x000ea400080210ff */
[----:B--2---:R-:W-:Y:S05]  /*9570*/  @!P1 BRA `(.L_x_238) ;  /* 0xfffffffc00f09947 */ /* 0x004fea000383ffff */
[----:B------:R-:W-:Y:S05]  /*9580*/  BRA `(.L_x_239) ;  /* 0xffffffc000407947 */ /* 0x000fea000383ffff */
.L_x_119:
[----:B---3--:R3:W4:Y:S02]  /*9590*/  SYNCS.PHASECHK.TRANS64.TRYWAIT P0, [R7+URZ+0x260], R0 ;  /* 0x00026000070075a7 */ /* 0x00872400080011ff */
[----:B----4-:R-:W-:Y:S05]  /*95a0*/  @!P0 NANOSLEEP.SYNCS 0x989680 ;  /* 0x009896800000895d */ /* 0x010fea0003900000 */
[----:B------:R-:W4:Y:S02]  /*95b0*/  @!P0 SYNCS.PHASECHK.TRANS64 P0, [R7+URZ+0x260], R0 ;  /* 0x00026000070085a7 */ /* 0x000f2400080010ff */
[----:B----4-:R-:W-:Y:S05]  /*95c0*/  @!P0 BRA `(.L_x_119) ;  /* 0xfffffffc00f08947 */ /* 0x010fea000383ffff */
[----:B------:R-:W-:Y:S05]  /*95d0*/  BRA `(.L_x_240) ;  /* 0xffffffc400587947 */ /* 0x000fea000383ffff */
.L_x_122:
[----:B-1----:R-:W-:Y:S07]  /*95e0*/  MOV R0, UR19 ;  /* 0x0000001300007c02 */ /* 0x002fee0008000f00 */
.L_x_241:
[----:B-1----:R1:W3:Y:S02]  /*95f0*/  SYNCS.PHASECHK.TRANS64.TRYWAIT P2, [R0+URZ+0x258], R7 ;  /* 0x00025807000075a7 */ /* 0x0022e400080411ff */
[----:B---3--:R-:W-:Y:S05]  /*9600*/  @!P2 NANOSLEEP.SYNCS 0x989680 ;  /* 0x009896800000a95d */ /* 0x008fea0003900000 */
[----:B------:R-:W3:Y:S02]  /*9610*/  @!P2 SYNCS.PHASECHK.TRANS64 P2, [R0+URZ+0x258], R7 ;  /* 0x000258070000a5a7 */ /* 0x000ee400080410ff */
[----:B---3--:R-:W-:Y:S05]  /*9620*/  @!P2 BRA `(.L_x_241) ;  /* 0xfffffffc00f0a947 */ /* 0x008fea000383ffff */
[----:B------:R-:W-:Y:S05]  /*9630*/  BRA `(.L_x_121) ;  /* 0xffffffc800a07947 */ /* 0x000fea000383ffff */
.L_x_125:
[----:B-1----:R-:W-:Y:S07]  /*9640*/  MOV R0, UR19 ;  /* 0x0000001300007c02 */ /* 0x002fee0008000f00 */
.L_x_242:
[----:B-1----:R1:W3:Y:S02]  /*9650*/  SYNCS.PHASECHK.TRANS64.TRYWAIT P0, [R0+URZ+0x248], R6 ;  /* 0x00024806000075a7 */ /* 0x0022e400080011ff */
[----:B---3--:R-:W-:Y:S05]  /*9660*/  @!P0 NANOSLEEP.SYNCS 0x989680 ;  /* 0x009896800000895d */ /* 0x008fea0003900000 */
[----:B------:R-:W3:Y:S02]  /*9670*/  @!P0 SYNCS.PHASECHK.TRANS64 P0, [R0+URZ+0x248], R6 ;  /* 0x00024806000085a7 */ /* 0x000ee400080010ff */
[----:B---3--:R-:W-:Y:S05]  /*9680*/  @!P0 BRA `(.L_x_242) ;  /* 0xfffffffc00f08947 */ /* 0x008fea000383ffff */
[----:B------:R-:W-:Y:S05]  /*9690*/  BRA `(.L_x_243) ;  /* 0xffffffc800ec7947 */ /* 0x000fea000383ffff */
.L_x_128:
[----:B--2---:R2:W4:Y:S02]  /*96a0*/  SYNCS.PHASECHK.TRANS64.TRYWAIT P0, [R3+URZ+0x260], R0 ;  /* 0x00026000030075a7 */ /* 0x00452400080011ff */
[----:B----4-:R-:W-:Y:S05]  /*96b0*/  @!P0 NANOSLEEP.SYNCS 0x989680 ;  /* 0x009896800000895d */ /* 0x010fea0003900000 */
[----:B------:R-:W4:Y:S02]  /*96c0*/  @!P0 SYNCS.PHASECHK.TRANS64 P0, [R3+URZ+0x260], R0 ;  /* 0x00026000030085a7 */ /* 0x000f2400080010ff */
[----:B----4-:R-:W-:Y:S05]  /*96d0*/  @!P0 BRA `(.L_x_128) ;  /* 0xfffffffc00f08947 */ /* 0x010fea000383ffff */
[----:B------:R-:W-:Y:S05]  /*96e0*/  BRA `(.L_x_244) ;  /* 0xffffffd0003c7947 */ /* 0x000fea000383ffff */
.L_x_139:
[----:B-1----:R-:W-:Y:S04]  /*96f0*/  MOV R0, UR57 ;  /* 0x0000003900007c02 */ /* 0x002fe80008000f00 */
[----:B------:R1:W2:Y:S03]  /*9700*/  SYNCS.PHASECHK.TRANS64.TRYWAIT P1, [R0+URZ+0x240], R3 ;  /* 0x00024003000075a7 */ /* 0x0002a600080211ff */
[----:B--2---:R-:W-:Y:S05]  /*9710*/  @!P1 NANOSLEEP.SYNCS 0x989680 ;  /* 0x009896800000995d */ /* 0x004fea0003900000 */
[----:B------:R-:W2:Y:S02]  /*9720*/  @!P1 SYNCS.PHASECHK.TRANS64 P1, [R0+URZ+0x240], R3 ;  /* 0x00024003000095a7 */ /* 0x000ea400080210ff */
[----:B--2---:R-:W-:Y:S05]  /*9730*/  @!P1 BRA `(.L_x_139) ;  /* 0xfffffffc00ec9947 */ /* 0x004fea000383ffff */
[----:B------:R-:W-:Y:S05]  /*9740*/  BRA `(.L_x_138) ;  /* 0xffffffdc004c7947 */ /* 0x000fea000383ffff */
.L_x_141:
[----:B------:R1:W1:Y:S02]  /*9750*/  SYNCS.PHASECHK.TRANS64.TRYWAIT P1, [R82+URZ+0x280], R4 ;  /* 0x00028004520075a7 */ /* 0x00026400080211ff */
[----:B-1----:R-:W-:Y:S05]  /*9760*/  @!P1 NANOSLEEP.SYNCS 0x989680 ;  /* 0x009896800000995d */ /* 0x002fea0003900000 */
[----:B------:R-:W1:Y:S02]  /*9770*/  @!P1 SYNCS.PHASECHK.TRANS64 P1, [R82+URZ+0x280], R4 ;  /* 0x00028004520095a7 */ /* 0x000e6400080210ff */
[----:B-1----:R-:W-:Y:S05]  /*9780*/  @!P1 BRA `(.L_x_141) ;  /* 0xfffffffc00f09947 */ /* 0x002fea000383ffff */
[----:B------:R-:W-:Y:S05]  /*9790*/  BRA `(.L_x_140) ;  /* 0xffffffdc00887947 */ /* 0x000fea000383ffff */
        .weak           $__internal_0_$__cuda_sm10x_tcgen05_guardrail_trap_col_being_dealloced_not_returned_by_alloc
        .type           $__internal_0_$__cuda_sm10x_tcgen05_guardrail_trap_col_being_dealloced_not_returned_by_alloc,@function
        .size           $__internal_0_$__cuda_sm10x_tcgen05_guardrail_trap_col_being_dealloced_not_returned_by_alloc,($__internal_1_$__cuda_sm10x_tcgen05_guardrail_trap_phase_invalid_during_alloc - $__internal_0_$__cuda_sm10x_tcgen05_guardrail_trap_col_being_dealloced_not_returned_by_alloc)
$__internal_0_$__cuda_sm10x_tcgen05_guardrail_trap_col_being_dealloced_not_returned_by_alloc:
[----:B------:R-:W-:Y:S05]  /*97a0*/  BPT.TRAP 0x1 ;  /* 0x000000040000795c */ /* 0x000fea0000300000 */
[----:B------:R-:W-:-:S04]  /*97b0*/  HFMA2 R3, -RZ, RZ, 0, 0 ;  /* 0x00000000ff037431 */ /* 0x000fc800000001ff */
[----:B------:R-:W-:Y:S05]  /*97c0*/  RET.REL.NODEC R2 `(_ZN7cutlass13device_kernelINS_4gemm6kernel13GemmUniversalIN4cute5tupleIJiiiiEEENS1_10collective13CollectiveMmaINS1_35MainloopSm100TmaUmmaWarpSpecializedILi36ELi2ELi4ENS5_IJNS4_1CILi4EEENSA_ILi2EEENSA_ILi1EEEEEEEENS5_IJNSA_ILi128EEENSA_ILi64EEESH_EEENS_12float_e4m3_tENS5_IJlSD_lEEESJ_SK_NS4_8TiledMMAINS4_8MMA_AtomIJNS4_10MMA_TraitsINS4_25SM100_MMA_F8F6F4_2x1SM_SSEJSJ_SJ_fSG_SH_NS4_17integral_constantINS4_4UMMA5MajorELSR_0EEESS_NSP_INSQ_7ScaleInELST_0EEESU_EEEEEENS4_6LayoutINS5_IJSD_SD_SD_EEENS5_IJNSA_ILi0EEESZ_SZ_EEEEENS5_IJNS4_10UnderscoreES12_S12_EEEEENS4_28SM100_TMA_2SM_LOAD_MULTICASTENS4_14ComposedLayoutINS4_7SwizzleILi2ELi4ELi3EEENS4_18smem_ptr_flag_bitsILi8EEENSX_INS5_IJNSA_ILi8EEESH_EEENS5_IJSH_SD_EEEEEEEvNS4_8identityES15_S1F_vS1G_EENS_8epilogue10collective18CollectiveEpilogueINS1I_23Sm100TmaWarpSpecializedILi1ELi1ELi32ELb0ELb0EEEJNS5_IJSH_SH_SH_EEENS5_IJNSX_ISH_SD_EES1O_EEESJ_SK_SJ_SK_NS1I_6fusion15FusionCallbacksIS1M_NS1Q_17LinearCombinationISJ_fSJ_fLNS_15FloatRoundStyleE2EEES1N_S1P_JEEENS4_5SM1004TMEM4LOAD26SM100_TMEM_LOAD_32dp32b32xENS4_13SM90_TMA_LOADES1F_NS4_39AutoVectorizingCopyWithAssumedAlignmentILi128EEENS4_14SM90_TMA_STOREES1F_S22_S22_EEEvvEEEEvNT_6ParamsE) ;  /* 0xffffff68020c7950 */ /* 0x000fea0003c3ffff */
        .weak           $__internal_1_$__cuda_sm10x_tcgen05_guardrail_trap_phase_invalid_during_alloc
        .type           $__internal_1_$__cuda_sm10x_tcgen05_guardrail_trap_phase_invalid_during_alloc,@function
        .size           $__internal_1_$__cuda_sm10x_tcgen05_guardrail_trap_phase_invalid_during_alloc,($__internal_2_$__cuda_sm10x_tcgen05_guardrail_trap_unallocated_columns_being_dealloced - $__internal_1_$__cuda_sm10x_tcgen05_guardrail_trap_phase_invalid_during_alloc)
$__internal_1_$__cuda_sm10x_tcgen05_guardrail_trap_phase_invalid_during_alloc:
[----:B------:R-:W-:Y:S05]  /*97d0*/  BPT.TRAP 0x1 ;  /* 0x000000040000795c */ /* 0x000fea0000300000 */
[----:B------:R-:W-:-:S04]  /*97e0*/  MOV R5, 0x0 ;  /* 0x0000000000057802 */ /* 0x000fc80000000f00 */
[----:B------:R-:W-:Y:S05]  /*97f0*/  RET.REL.NODEC R4 `(_ZN7cutlass13device_kernelINS_4gemm6kernel13GemmUniversalIN4cute5tupleIJiiiiEEENS1_10collective13CollectiveMmaINS1_35MainloopSm100TmaUmmaWarpSpecializedILi36ELi2ELi4ENS5_IJNS4_1CILi4EEENSA_ILi2EEENSA_ILi1EEEEEEEENS5_IJNSA_ILi128EEENSA_ILi64EEESH_EEENS_12float_e4m3_tENS5_IJlSD_lEEESJ_SK_NS4_8TiledMMAINS4_8MMA_AtomIJNS4_10MMA_TraitsINS4_25SM100_MMA_F8F6F4_2x1SM_SSEJSJ_SJ_fSG_SH_NS4_17integral_constantINS4_4UMMA5MajorELSR_0EEESS_NSP_INSQ_7ScaleInELST_0EEESU_EEEEEENS4_6LayoutINS5_IJSD_SD_SD_EEENS5_IJNSA_ILi0EEESZ_SZ_EEEEENS5_IJNS4_10UnderscoreES12_S12_EEEEENS4_28SM100_TMA_2SM_LOAD_MULTICASTENS4_14ComposedLayoutINS4_7SwizzleILi2ELi4ELi3EEENS4_18smem_ptr_flag_bitsILi8EEENSX_INS5_IJNSA_ILi8EEESH_EEENS5_IJSH_SD_EEEEEEEvNS4_8identityES15_S1F_vS1G_EENS_8epilogue10collective18CollectiveEpilogueINS1I_23Sm100TmaWarpSpecializedILi1ELi1ELi32ELb0ELb0EEEJNS5_IJSH_SH_SH_EEENS5_IJNSX_ISH_SD_EES1O_EEESJ_SK_SJ_SK_NS1I_6fusion15FusionCallbacksIS1M_NS1Q_17LinearCombinationISJ_fSJ_fLNS_15FloatRoundStyleE2EEES1N_S1P_JEEENS4_5SM1004TMEM4LOAD26SM100_TMEM_LOAD_32dp32b32xENS4_13SM90_TMA_LOADES1F_NS4_39AutoVectorizingCopyWithAssumedAlignmentILi128EEENS4_14SM90_TMA_STOREES1F_S22_S22_EEEvvEEEEvNT_6ParamsE) ;  /* 0xffffff6804007950 */ /* 0x000fea0003c3ffff */
        .weak           $__internal_2_$__cuda_sm10x_tcgen05_guardrail_trap_unallocated_columns_being_dealloced
        .type           $__internal_2_$__cuda_sm10x_tcgen05_guardrail_trap_unallocated_columns_being_dealloced,@function
        .size           $__internal_2_$__cuda_sm10x_tcgen05_guardrail_trap_unallocated_columns_being_dealloced,(.L_x_246 - $__internal_2_$__cuda_sm10x_tcgen05_guardrail_trap_unallocated_columns_being_dealloced)
$__internal_2_$__cuda_sm10x_tcgen05_guardrail_trap_unallocated_columns_being_dealloced:
[----:B------:R-:W-:Y:S05]  /*9800*/  BPT.TRAP 0x1 ;  /* 0x000000040000795c */ /* 0x000fea0000300000 */
[----:B------:R-:W-:-:S04]  /*9810*/  HFMA2 R3, -RZ, RZ, 0, 0 ;  /* 0x00000000ff037431 */ /* 0x000fc800000001ff */
[----:B------:R-:W-:Y:S05]  /*9820*/  RET.REL.NODEC R2 `(_ZN7cutlass13device_kernelINS_4gemm6kernel13GemmUniversalIN4cute5tupleIJiiiiEEENS1_10collective13CollectiveMmaINS1_35MainloopSm100TmaUmmaWarpSpecializedILi36ELi2ELi4ENS5_IJNS4_1CILi4EEENSA_ILi2EEENSA_ILi1EEEEEEEENS5_IJNSA_ILi128EEENSA_ILi64EEESH_EEENS_12float_e4m3_tENS5_IJlSD_lEEESJ_SK_NS4_8TiledMMAINS4_8MMA_AtomIJNS4_10MMA_TraitsINS4_25SM100_MMA_F8F6F4_2x1SM_SSEJSJ_SJ_fSG_SH_NS4_17integral_constantINS4_4UMMA5MajorELSR_0EEESS_NSP_INSQ_7ScaleInELST_0EEESU_EEEEEENS4_6LayoutINS5_IJSD_SD_SD_EEENS5_IJNSA_ILi0EEESZ_SZ_EEEEENS5_IJNS4_10UnderscoreES12_S12_EEEEENS4_28SM100_TMA_2SM_LOAD_MULTICASTENS4_14ComposedLayoutINS4_7SwizzleILi2ELi4ELi3EEENS4_18smem_ptr_flag_bitsILi8EEENSX_INS5_IJNSA_ILi8EEESH_EEENS5_IJSH_SD_EEEEEEEvNS4_8identityES15_S1F_vS1G_EENS_8epilogue10collective18CollectiveEpilogueINS1I_23Sm100TmaWarpSpecializedILi1ELi1ELi32ELb0ELb0EEEJNS5_IJSH_SH_SH_EEENS5_IJNSX_ISH_SD_EES1O_EEESJ_SK_SJ_SK_NS1I_6fusion15FusionCallbacksIS1M_NS1Q_17LinearCombinationISJ_fSJ_fLNS_15FloatRoundStyleE2EEES1N_S1P_JEEENS4_5SM1004TMEM4LOAD26SM100_TMEM_LOAD_32dp32b32xENS4_13SM90_TMA_LOADES1F_NS4_39AutoVectorizingCopyWithAssumedAlignmentILi128EEENS4_14SM90_TMA_STOREES1F_S22_S22_EEEvvEEEEvNT_6ParamsE) ;  /* 0xffffff6402f47950 */ /* 0x000fea0003c3ffff */
.L_x_245:
[----:B------:R-:W-:-:S00]  /*9830*/  BRA `(.L_x_245) ;  /* 0xfffffffc00fc7947 */ /* 0x000fc0000383ffff */
[----:B------:R-:W-:-:S00]  /*9840*/  NOP ;  /* 0x0000000000007918 */ /* 0x000fc00000000000 */
        /* <DEDUP_REMOVED lines=11> */
.L_x_246:


//--------------------- .nv.global.init           --------------------------
	.section	.nv.global.init,"aw",@progbits
.nv.global.init:
	.type		$str$27,@object
	.size		$str$27,($str$28 - $str$27)
$str$27:
        /*0000*/ 	.byte	0x28, 0x61, 0x64, 0x64, 0x72, 0x65, 0x73, 0x73, 0x20, 0x26, 0x20, 0x6d, 0x61, 0x73, 0x6b, 0x29
        /*0010*/ 	.byte	0x20, 0x3d, 0x3d, 0x20, 0x30, 0x00
	.type		$str$28,@object
	.size		$str$28,($str$26 - $str$28)
$str$28:
        /*0016*/ 	.byte	0x2f, 0x74, 0x6d, 0x70, 0x2f, 0x63, 0x75, 0x74, 0x6c, 0x61, 0x73, 0x73, 0x5f, 0x73, 0x77, 0x65
        /*0026*/ 	.byte	0x65, 0x70, 0x5f, 0x73, 0x72, 0x63, 0x2f, 0x69, 0x6e, 0x63, 0x6c, 0x75, 0x64, 0x65, 0x2f, 0x63
        /*0036*/ 	.byte	0x75, 0x74, 0x65, 0x2f, 0x70, 0x6f, 0x69, 0x6e, 0x74, 0x65, 0x72, 0x5f, 0x66, 0x6c, 0x61, 0x67
        /*0046*/ 	.byte	0x67, 0x65, 0x64, 0x2e, 0x68, 0x70, 0x70, 0x00
	.type		$str$26,@object
	.size		$str$26,($str$25 - $str$26)
$str$26:
        /*004e*/ 	.byte	0x2f, 0x74, 0x6d, 0x70, 0x2f, 0x63, 0x75, 0x74, 0x6c, 0x61, 0x73, 0x73, 0x5f, 0x73, 0x77, 0x65
        /*005e*/ 	.byte	0x65, 0x70, 0x5f, 0x73, 0x72, 0x63, 0x2f, 0x69, 0x6e, 0x63, 0x6c, 0x75, 0x64, 0x65, 0x2f, 0x63
        /*006e*/ 	.byte	0x75, 0x74, 0x65, 0x2f, 0x61, 0x74, 0x6f, 0x6d, 0x2f, 0x63, 0x6f, 0x70, 0x79, 0x5f, 0x74, 0x72
        /*007e*/ 	.byte	0x61, 0x69, 0x74, 0x73, 0x5f, 0x73, 0x6d, 0x31, 0x30, 0x30, 0x2e, 0x68, 0x70, 0x70, 0x00
	.type		$str$25,@object
	.size		$str$25,(__unnamed_1 - $str$25)
$str$25:
        /*008d*/ 	.byte	0x28, 0x28, 0x75, 0x69, 0x6e, 0x74, 0x33, 0x32, 0x5f, 0x74, 0x28, 0x74, 0x68, 0x72, 0x65, 0x61
        /*009d*/ 	.byte	0x64, 0x49, 0x64, 0x78, 0x2e, 0x78, 0x29, 0x20, 0x2f, 0x20, 0x33, 0x32, 0x29, 0x20, 0x25, 0x20
        /*00ad*/ 	.byte	0x34, 0x29, 0x20, 0x3d, 0x3d, 0x20, 0x28, 0x28, 0x28, 0x74, 0x6d, 0x65, 0x6d, 0x5f, 0x61, 0x64
        /*00bd*/ 	.byte	0x64, 0x72, 0x20, 0x3e, 0x3e, 0x20, 0x31, 0x36, 0x29, 0x20, 0x2f, 0x20, 0x33, 0x32, 0x29, 0x20
        /*00cd*/ 	.byte	0x25, 0x20, 0x34, 0x29, 0x00
	.type		__unnamed_1,@object
	.size		__unnamed_1,(__unnamed_2 - __unnamed_1)
__unnamed_1:
        /*00d2*/ 	.byte	0x61, 0x75, 0x74, 0x6f, 0x20, 0x63, 0x75, 0x74, 0x65, 0x3a, 0x3a, 0x61, 0x73, 0x5f, 0x70, 0x6f
        /* <DEDUP_REMOVED lines=24> */
        /*0262*/ 	.byte	0x3c, 0x34, 0x30, 0x39, 0x36, 0x3e, 0x3e, 0x3e, 0x3e, 0x5d, 0x00
	.type		__unnamed_2,@object
	.size		__unnamed_2,(.L_2 - __unnamed_2)
__unnamed_2:
        /* <DEDUP_REMOVED lines=40> */
        /*04ed*/ 	.byte	0x74, 0x65, 0x3a, 0x3a, 0x43, 0x3c, 0x30, 0x3e, 0x3e, 0x3e, 0x3e, 0x5d, 0x00
.L_2:


//--------------------- .nv.shared._ZN7cutlass13device_kernelINS_4gemm6kernel13GemmUniversalIN4cute5tupleIJiiiiEEENS1_10collective13CollectiveMmaINS1_35MainloopSm100TmaUmmaWarpSpecializedILi36ELi2ELi4ENS5_IJNS4_1CILi4EEENSA_ILi2EEENSA_ILi1EEEEEEEENS5_IJNSA_ILi128EEENSA_ILi64EEESH_EEENS_12float_e4m3_tENS5_IJlSD_lEEESJ_SK_NS4_8TiledMMAINS4_8MMA_AtomIJNS4_10MMA_TraitsINS4_25SM100_MMA_F8F6F4_2x1SM_SSEJSJ_SJ_fSG_SH_NS4_17integral_constantINS4_4UMMA5MajorELSR_0EEESS_NSP_INSQ_7ScaleInELST_0EEESU_EEEEEENS4_6LayoutINS5_IJSD_SD_SD_EEENS5_IJNSA_ILi0EEESZ_SZ_EEEEENS5_IJNS4_10UnderscoreES12_S12_EEEEENS4_28SM100_TMA_2SM_LOAD_MULTICASTENS4_14ComposedLayoutINS4_7SwizzleILi2ELi4ELi3EEENS4_18smem_ptr_flag_bitsILi8EEENSX_INS5_IJNSA_ILi8EEESH_EEENS5_IJSH_SD_EEEEEEEvNS4_8identityES15_S1F_vS1G_EENS_8epilogue10collective18CollectiveEpilogueINS1I_23Sm100TmaWarpSpecializedILi1ELi1ELi32ELb0ELb0EEEJNS5_IJSH_SH_SH_EEENS5_IJNSX_ISH_SD_EES1O_EEESJ_SK_SJ_SK_NS1I_6fusion15FusionCallbacksIS1M_NS1Q_17LinearCombinationISJ_fSJ_fLNS_15FloatRoundStyleE2EEES1N_S1P_JEEENS4_5SM1004TMEM4LOAD26SM100_TMEM_LOAD_32dp32b32xENS4_13SM90_TMA_LOADES1F_NS4_39AutoVectorizingCopyWithAssumedAlignmentILi128EEENS4_14SM90_TMA_STOREES1F_S22_S22_EEEvvEEEEvNT_6ParamsE --------------------------
	.section	.nv.shared._ZN7cutlass13device_kernelINS_4gemm6kernel13GemmUniversalIN4cute5tupleIJiiiiEEENS1_10collective13CollectiveMmaINS1_35MainloopSm100TmaUmmaWarpSpecializedILi36ELi2ELi4ENS5_IJNS4_1CILi4EEENSA_ILi2EEENSA_ILi1EEEEEEEENS5_IJNSA_ILi128EEENSA_ILi64EEESH_EEENS_12float_e4m3_tENS5_IJlSD_lEEESJ_SK_NS4_8TiledMMAINS4_8MMA_AtomIJNS4_10MMA_TraitsINS4_25SM100_MMA_F8F6F4_2x1SM_SSEJSJ_SJ_fSG_SH_NS4_17integral_constantINS4_4UMMA5MajorELSR_0EEESS_NSP_INSQ_7ScaleInELST_0EEESU_EEEEEENS4_6LayoutINS5_IJSD_SD_SD_EEENS5_IJNSA_ILi0EEESZ_SZ_EEEEENS5_IJNS4_10UnderscoreES12_S12_EEEEENS4_28SM100_TMA_2SM_LOAD_MULTICASTENS4_14ComposedLayoutINS4_7SwizzleILi2ELi4ELi3EEENS4_18smem_ptr_flag_bitsILi8EEENSX_INS5_IJNSA_ILi8EEESH_EEENS5_IJSH_SD_EEEEEEEvNS4_8identityES15_S1F_vS1G_EENS_8epilogue10collective18CollectiveEpilogueINS1I_23Sm100TmaWarpSpecializedILi1ELi1ELi32ELb0ELb0EEEJNS5_IJSH_SH_SH_EEENS5_IJNSX_ISH_SD_EES1O_EEESJ_SK_SJ_SK_NS1I_6fusion15FusionCallbacksIS1M_NS1Q_17LinearCombinationISJ_fSJ_fLNS_15FloatRoundStyleE2EEES1N_S1P_JEEENS4_5SM1004TMEM4LOAD26SM100_TMEM_LOAD_32dp32b32xENS4_13SM90_TMA_LOADES1F_NS4_39AutoVectorizingCopyWithAssumedAlignmentILi128EEENS4_14SM90_TMA_STOREES1F_S22_S22_EEEvvEEEEvNT_6ParamsE,"aw",@nobits
	.sectionflags	@""
	.align	16
	.zero		1024


//--------------------- .nv.shared.reserved.0     --------------------------
	.section	.nv.shared.reserved.0,"aw",@nobits
	.weak		__nv_reservedSMEM_offset_0_alias
	.size		__nv_reservedSMEM_offset_0_alias, 0, 64
	.other		__nv_reservedSMEM_offset_0_alias,@"STO_CUDA_RESERVED_SHARED STV_DEFAULT"
__nv_reservedSMEM_offset_0_alias:
	.zero		0
.nv.shared.reserved.0:
	.zero		64
	.weak		__nv_reservedSMEM_tcgen05_partition
	.type		__nv_reservedSMEM_tcgen05_partition,@object
	.size		__nv_reservedSMEM_tcgen05_partition,(.L_0 - __nv_reservedSMEM_tcgen05_partition)
__nv_reservedSMEM_tcgen05_partition:
	.zero		32
.L_0:


//--------------------- .nv.global                --------------------------
	.section	.nv.global,"aw",@nobits
.nv.global:
	.type		_ZN40_INTERNAL_5b98d19c_4_k_cu_b25d1240_333124cute1_E,@object
	.size		_ZN40_INTERNAL_5b98d19c_4_k_cu_b25d1240_333124cute1_E,(_ZN40_INTERNAL_5b98d19c_4_k_cu_b25d1240_333124cuda3std3__45__cpo6cbeginE - _ZN40_INTERNAL_5b98d19c_4_k_cu_b25d1240_333124cute1_E)
_ZN40_INTERNAL_5b98d19c_4_k_cu_b25d1240_333124cute1_E:
	.zero		1
	.type		_ZN40_INTERNAL_5b98d19c_4_k_cu_b25d1240_333124cuda3std3__45__cpo6cbeginE,@object
	.size		_ZN40_INTERNAL_5b98d19c_4_k_cu_b25d1240_333124cuda3std3__45__cpo6cbeginE,(_ZN40_INTERNAL_5b98d19c_4_k_cu_b25d1240_333124cuda3std3__48in_placeE - _ZN40_INTERNAL_5b98d19c_4_k_cu_b25d1240_333124cuda3std3__45__cpo6cbeginE)
_ZN40_INTERNAL_5b98d19c_4_k_cu_b25d1240_333124cuda3std3__45__cpo6cbeginE:
	.zero		1
	.type		_ZN40_INTERNAL_5b98d19c_4_k_cu_b25d1240_333124cuda3std3__48in_placeE,@object
	.size		_ZN40_INTERNAL_5b98d19c_4_k_cu_b25d1240_333124cuda3std3__48in_placeE,(_ZN40_INTERNAL_5b98d19c_4_k_cu_b25d1240_333124cuda3std6ranges3__45__cpo9iter_moveE - _ZN40_INTERNAL_5b98d19c_4_k_cu_b25d1240_333124cuda3std3__48in_placeE)
_ZN40_INTERNAL_5b98d19c_4_k_cu_b25d1240_333124cuda3std3__48in_placeE:
	.zero		1
	.type		_ZN40_INTERNAL_5b98d19c_4_k_cu_b25d1240_333124cuda3std6ranges3__45__cpo9iter_moveE,@object
	.size		_ZN40_INTERNAL_5b98d19c_4_k_cu_b25d1240_333124cuda3std6ranges3__45__cpo9iter_moveE,(_ZN40_INTERNAL_5b98d19c_4_k_cu_b25d1240_333124cuda3std3__45__cpo5beginE - _ZN40_INTERNAL_5b98d19c_4_k_cu_b25d1240_333124cuda3std6ranges3__45__cpo9iter_moveE)
_ZN40_INTERNAL_5b98d19c_4_k_cu_b25d1240_333124cuda3std6ranges3__45__cpo9iter_moveE:
	.zero		1
	.type		_ZN40_INTERNAL_5b98d19c_4_k_cu_b25d1240_333124cuda3std3__45__cpo5beginE,@object
	.size		_ZN40_INTERNAL_5b98d19c_4_k_cu_b25d1240_333124cuda3std3__45__cpo5beginE,(_ZN40_INTERNAL_5b98d19c_4_k_cu_b25d1240_333124cuda3std3__442_GLOBAL__N__5b98d19c_4_k_cu_b25d1240_333126ignoreE - _ZN40_INTERNAL_5b98d19c_4_k_cu_b25d1240_333124cuda3std3__45__cpo5beginE)
_ZN40_INTERNAL_5b98d19c_4_k_cu_b25d1240_333124cuda3std3__45__cpo5beginE:
	.zero		1
	.type		_ZN40_INTERNAL_5b98d19c_4_k_cu_b25d1240_333124cuda3std3__442_GLOBAL__N__5b98d19c_4_k_cu_b25d1240_333126ignoreE,@object
	.size		_ZN40_INTERNAL_5b98d19c_4_k_cu_b25d1240_333124cuda3std3__442_GLOBAL__N__5b98d19c_4_k_cu_b25d1240_333126ignoreE,(_ZN40_INTERNAL_5b98d19c_4_k_cu_b25d1240_333124cute7productE - _ZN40_INTERNAL_5b98d19c_4_k_cu_b25d1240_333124cuda3std3__442_GLOBAL__N__5b98d19c_4_k_cu_b25d1240_333126ignoreE)
_ZN40_INTERNAL_5b98d19c_4_k_cu_b25d1240_333124cuda3std3__442_GLOBAL__N__5b98d19c_4_k_cu_b25d1240_333126ignoreE:
	.zero		1
	.type		_ZN40_INTERNAL_5b98d19c_4_k_cu_b25d1240_333124cute7productE,@object
	.size		_ZN40_INTERNAL_5b98d19c_4_k_cu_b25d1240_333124cute7productE,(_ZN40_INTERNAL_5b98d19c_4_k_cu_b25d1240_333124cuda3std3__45__cpo3endE - _ZN40_INTERNAL_5b98d19c_4_k_cu_b25d1240_333124cute7productE)
_ZN40_INTERNAL_5b98d19c_4_k_cu_b25d1240_333124cute7productE:
	.zero		1
	.type		_ZN40_INTERNAL_5b98d19c_4_k_cu_b25d1240_333124cuda3std3__45__cpo3endE,@object
	.size		_ZN40_INTERNAL_5b98d19c_4_k_cu_b25d1240_333124cuda3std3__45__cpo3endE,(_ZN40_INTERNAL_5b98d19c_4_k_cu_b25d1240_333124cuda3std3__419piecewise_constructE - _ZN40_INTERNAL_5b98d19c_4_k_cu_b25d1240_333124cuda3std3__45__cpo3endE)
_ZN40_INTERNAL_5b98d19c_4_k_cu_b25d1240_333124cuda3std3__45__cpo3endE:
	.zero		1
	.type		_ZN40_INTERNAL_5b98d19c_4_k_cu_b25d1240_333124cuda3std3__419piecewise_constructE,@object
	.size		_ZN40_INTERNAL_5b98d19c_4_k_cu_b25d1240_333124cuda3std3__419piecewise_constructE,(_ZN40_INTERNAL_5b98d19c_4_k_cu_b25d1240_333124cuda3std3__45__cpo4cendE - _ZN40_INTERNAL_5b98d19c_4_k_cu_b25d1240_333124cuda3std3__419piecewise_constructE)
_ZN40_INTERNAL_5b98d19c_4_k_cu_b25d1240_333124cuda3std3__419piecewise_constructE:
	.zero		1
	.type		_ZN40_INTERNAL_5b98d19c_4_k_cu_b25d1240_333124cuda3std3__45__cpo4cendE,@object
	.size		_ZN40_INTERNAL_5b98d19c_4_k_cu_b25d1240_333124cuda3std3__45__cpo4cendE,(_ZN40_INTERNAL_5b98d19c_4_k_cu_b25d1240_333124cuda3std6ranges3__45__cpo4swapE - _ZN40_INTERNAL_5b98d19c_4_k_cu_b25d1240_333124cuda3std3__45__cpo4cendE)
_ZN40_INTERNAL_5b98d19c_4_k_cu_b25d1240_333124cuda3std3__45__cpo4cendE:
	.zero		1
	.type		_ZN40_INTERNAL_5b98d19c_4_k_cu_b25d1240_333124cuda3std6ranges3__45__cpo4swapE,@object
	.size		_ZN40_INTERNAL_5b98d19c_4_k_cu_b25d1240_333124cuda3std6ranges3__45__cpo4swapE,(.L_10 - _ZN40_INTERNAL_5b98d19c_4_k_cu_b25d1240_333124cuda3std6ranges3__45__cpo4swapE)
_ZN40_INTERNAL_5b98d19c_4_k_cu_b25d1240_333124cuda3std6ranges3__45__cpo4swapE:
	.zero		1
.L_10:


//--------------------- .nv.constant0._ZN7cutlass13device_kernelINS_4gemm6kernel13GemmUniversalIN4cute5tupleIJiiiiEEENS1_10collective13CollectiveMmaINS1_35MainloopSm100TmaUmmaWarpSpecializedILi36ELi2ELi4ENS5_IJNS4_1CILi4EEENSA_ILi2EEENSA_ILi1EEEEEEEENS5_IJNSA_ILi128EEENSA_ILi64EEESH_EEENS_12float_e4m3_tENS5_IJlSD_lEEESJ_SK_NS4_8TiledMMAINS4_8MMA_AtomIJNS4_10MMA_TraitsINS4_25SM100_MMA_F8F6F4_2x1SM_SSEJSJ_SJ_fSG_SH_NS4_17integral_constantINS4_4UMMA5MajorELSR_0EEESS_NSP_INSQ_7ScaleInELST_0EEESU_EEEEEENS4_6LayoutINS5_IJSD_SD_SD_EEENS5_IJNSA_ILi0EEESZ_SZ_EEEEENS5_IJNS4_10UnderscoreES12_S12_EEEEENS4_28SM100_TMA_2SM_LOAD_MULTICASTENS4_14ComposedLayoutINS4_7SwizzleILi2ELi4ELi3EEENS4_18smem_ptr_flag_bitsILi8EEENSX_INS5_IJNSA_ILi8EEESH_EEENS5_IJSH_SD_EEEEEEEvNS4_8identityES15_S1F_vS1G_EENS_8epilogue10collective18CollectiveEpilogueINS1I_23Sm100TmaWarpSpecializedILi1ELi1ELi32ELb0ELb0EEEJNS5_IJSH_SH_SH_EEENS5_IJNSX_ISH_SD_EES1O_EEESJ_SK_SJ_SK_NS1I_6fusion15FusionCallbacksIS1M_NS1Q_17LinearCombinationISJ_fSJ_fLNS_15FloatRoundStyleE2EEES1N_S1P_JEEENS4_5SM1004TMEM4LOAD26SM100_TMEM_LOAD_32dp32b32xENS4_13SM90_TMA_LOADES1F_NS4_39AutoVectorizingCopyWithAssumedAlignmentILi128EEENS4_14SM90_TMA_STOREES1F_S22_S22_EEEvvEEEEvNT_6ParamsE --------------------------
	.section	.nv.constant0._ZN7cutlass13device_kernelINS_4gemm6kernel13GemmUniversalIN4cute5tupleIJiiiiEEENS1_10collective13CollectiveMmaINS1_35MainloopSm100TmaUmmaWarpSpecializedILi36ELi2ELi4ENS5_IJNS4_1CILi4EEENSA_ILi2EEENSA_ILi1EEEEEEEENS5_IJNSA_ILi128EEENSA_ILi64EEESH_EEENS_12float_e4m3_tENS5_IJlSD_lEEESJ_SK_NS4_8TiledMMAINS4_8MMA_AtomIJNS4_10MMA_TraitsINS4_25SM100_MMA_F8F6F4_2x1SM_SSEJSJ_SJ_fSG_SH_NS4_17integral_constantINS4_4UMMA5MajorELSR_0EEESS_NSP_INSQ_7ScaleInELST_0EEESU_EEEEEENS4_6LayoutINS5_IJSD_SD_SD_EEENS5_IJNSA_ILi0EEESZ_SZ_EEEEENS5_IJNS4_10UnderscoreES12_S12_EEEEENS4_28SM100_TMA_2SM_LOAD_MULTICASTENS4_14ComposedLayoutINS4_7SwizzleILi2ELi4ELi3EEENS4_18smem_ptr_flag_bitsILi8EEENSX_INS5_IJNSA_ILi8EEESH_EEENS5_IJSH_SD_EEEEEEEvNS4_8identityES15_S1F_vS1G_EENS_8epilogue10collective18CollectiveEpilogueINS1I_23Sm100TmaWarpSpecializedILi1ELi1ELi32ELb0ELb0EEEJNS5_IJSH_SH_SH_EEENS5_IJNSX_ISH_SD_EES1O_EEESJ_SK_SJ_SK_NS1I_6fusion15FusionCallbacksIS1M_NS1Q_17LinearCombinationISJ_fSJ_fLNS_15FloatRoundStyleE2EEES1N_S1P_JEEENS4_5SM1004TMEM4LOAD26SM100_TMEM_LOAD_32dp32b32xENS4_13SM90_TMA_LOADES1F_NS4_39AutoVectorizingCopyWithAssumedAlignmentILi128EEENS4_14SM90_TMA_STOREES1F_S22_S22_EEEvvEEEEvNT_6ParamsE,"a",@progbits
	.sectionflags	@""
	.align	4
.nv.constant0._ZN7cutlass13device_kernelINS_4gemm6kernel13GemmUniversalIN4cute5tupleIJiiiiEEENS1_10collective13CollectiveMmaINS1_35MainloopSm100TmaUmmaWarpSpecializedILi36ELi2ELi4ENS5_IJNS4_1CILi4EEENSA_ILi2EEENSA_ILi1EEEEEEEENS5_IJNSA_ILi128EEENSA_ILi64EEESH_EEENS_12float_e4m3_tENS5_IJlSD_lEEESJ_SK_NS4_8TiledMMAINS4_8MMA_AtomIJNS4_10MMA_TraitsINS4_25SM100_MMA_F8F6F4_2x1SM_SSEJSJ_SJ_fSG_SH_NS4_17integral_constantINS4_4UMMA5MajorELSR_0EEESS_NSP_INSQ_7ScaleInELST_0EEESU_EEEEEENS4_6LayoutINS5_IJSD_SD_SD_EEENS5_IJNSA_ILi0EEESZ_SZ_EEEEENS5_IJNS4_10UnderscoreES12_S12_EEEEENS4_28SM100_TMA_2SM_LOAD_MULTICASTENS4_14ComposedLayoutINS4_7SwizzleILi2ELi4ELi3EEENS4_18smem_ptr_flag_bitsILi8EEENSX_INS5_IJNSA_ILi8EEESH_EEENS5_IJSH_SD_EEEEEEEvNS4_8identityES15_S1F_vS1G_EENS_8epilogue10collective18CollectiveEpilogueINS1I_23Sm100TmaWarpSpecializedILi1ELi1ELi32ELb0ELb0EEEJNS5_IJSH_SH_SH_EEENS5_IJNSX_ISH_SD_EES1O_EEESJ_SK_SJ_SK_NS1I_6fusion15FusionCallbacksIS1M_NS1Q_17LinearCombinationISJ_fSJ_fLNS_15FloatRoundStyleE2EEES1N_S1P_JEEENS4_5SM1004TMEM4LOAD26SM100_TMEM_LOAD_32dp32b32xENS4_13SM90_TMA_LOADES1F_NS4_39AutoVectorizingCopyWithAssumedAlignmentILi128EEENS4_14SM90_TMA_STOREES1F_S22_S22_EEEvvEEEEvNT_6ParamsE:
	.zero		2944


//--------------------- SYMBOLS --------------------------

	.type		.nv.reservedSmem.offset0,@object
	.size		.nv.reservedSmem.offset0,0x4
	.type		.nv.reservedSmem.cap,@object
	.size		.nv.reservedSmem.cap,0x4
	.type		__assertfail,@function
